//
// Generated by NVIDIA NVVM Compiler
//
// Compiler Build ID: CL-36424714
// Cuda compilation tools, release 13.0, V13.0.88
// Based on NVVM 20.0.0
//

.version 9.0
.target sm_100
.address_size 64

	// .globl	poc_generate_words_compute_only
// _ZZ21generate_words_kernelE15s_charset_sizes has been demoted
// _ZZ21generate_words_kernelE17s_charset_offsets has been demoted
// _ZZ21generate_words_kernelE14s_mask_pattern has been demoted
// _ZZ21generate_words_kernelE14s_charset_data has been demoted
// _ZZ21generate_words_kernelE14s_num_charsets has been demoted
// _ZZ21generate_words_kernelE20s_total_charset_size has been demoted
// _ZZ32generate_words_transposed_kernelE15s_charset_sizes has been demoted
// _ZZ32generate_words_transposed_kernelE17s_charset_offsets has been demoted
// _ZZ32generate_words_transposed_kernelE14s_mask_pattern has been demoted
// _ZZ32generate_words_transposed_kernelE14s_charset_data has been demoted
// _ZZ32generate_words_transposed_kernelE14s_num_charsets has been demoted
// _ZZ32generate_words_transposed_kernelE20s_total_charset_size has been demoted
// _ZZ32generate_words_transposed_kernelE7s_words has been demoted
// _ZZ33generate_words_columnmajor_kernelE15s_charset_sizes has been demoted
// _ZZ33generate_words_columnmajor_kernelE17s_charset_offsets has been demoted
// _ZZ33generate_words_columnmajor_kernelE14s_mask_pattern has been demoted
// _ZZ33generate_words_columnmajor_kernelE14s_charset_data has been demoted
// _ZZ33generate_words_columnmajor_kernelE14s_num_charsets has been demoted
// _ZZ33generate_words_columnmajor_kernelE20s_total_charset_size has been demoted

.visible .entry poc_generate_words_compute_only(
	.param .u64 .ptr .align 1 poc_generate_words_compute_only_param_0,
	.param .u64 .ptr .align 1 poc_generate_words_compute_only_param_1,
	.param .u64 .ptr .align 1 poc_generate_words_compute_only_param_2,
	.param .u64 .ptr .align 1 poc_generate_words_compute_only_param_3,
	.param .u64 poc_generate_words_compute_only_param_4,
	.param .u32 poc_generate_words_compute_only_param_5,
	.param .u64 poc_generate_words_compute_only_param_6,
	.param .u64 .ptr .align 1 poc_generate_words_compute_only_param_7
)
{


	ret;

}
	// .globl	generate_words_kernel
.visible .entry generate_words_kernel(
	.param .u64 .ptr .align 1 generate_words_kernel_param_0,
	.param .u64 .ptr .align 1 generate_words_kernel_param_1,
	.param .u64 .ptr .align 1 generate_words_kernel_param_2,
	.param .u64 .ptr .align 1 generate_words_kernel_param_3,
	.param .u64 generate_words_kernel_param_4,
	.param .u32 generate_words_kernel_param_5,
	.param .u64 .ptr .align 1 generate_words_kernel_param_6,
	.param .u64 generate_words_kernel_param_7,
	.param .u32 generate_words_kernel_param_8
)
{
	.reg .pred 	%p<58>;
	.reg .b16 	%rs<28>;
	.reg .b32 	%r<544>;
	.reg .b64 	%rd<279>;
	// demoted variable
	.shared .align 4 .b8 _ZZ21generate_words_kernelE15s_charset_sizes[128];
	// demoted variable
	.shared .align 4 .b8 _ZZ21generate_words_kernelE17s_charset_offsets[128];
	// demoted variable
	.shared .align 4 .b8 _ZZ21generate_words_kernelE14s_mask_pattern[128];
	// demoted variable
	.shared .align 1 .b8 _ZZ21generate_words_kernelE14s_charset_data[512];
	// demoted variable
	.shared .align 4 .u32 _ZZ21generate_words_kernelE14s_num_charsets;
	// demoted variable
	.shared .align 4 .u32 _ZZ21generate_words_kernelE20s_total_charset_size;
	ld.param.u64 	%rd132, [generate_words_kernel_param_0];
	ld.param.u64 	%rd128, [generate_words_kernel_param_1];
	ld.param.u64 	%rd133, [generate_words_kernel_param_2];
	ld.param.u64 	%rd134, [generate_words_kernel_param_3];
	ld.param.u64 	%rd129, [generate_words_kernel_param_4];
	ld.param.u32 	%r102, [generate_words_kernel_param_5];
	ld.param.u64 	%rd130, [generate_words_kernel_param_6];
	ld.param.u64 	%rd131, [generate_words_kernel_param_7];
	ld.param.u32 	%r103, [generate_words_kernel_param_8];
	cvta.to.global.u64 	%rd1, %rd132;
	cvta.to.global.u64 	%rd2, %rd133;
	cvta.to.global.u64 	%rd3, %rd134;
	mov.u32 	%r1, %tid.x;
	setp.ge.s32 	%p1, %r1, %r102;
	@%p1 bra 	$L__BB1_2;
	mul.wide.u32 	%rd135, %r1, 4;
	add.s64 	%rd136, %rd3, %rd135;
	ld.global.nc.u32 	%r104, [%rd136];
	shl.b32 	%r105, %r1, 2;
	mov.u32 	%r106, _ZZ21generate_words_kernelE14s_mask_pattern;
	add.s32 	%r107, %r106, %r105;
	st.shared.u32 	[%r107], %r104;
$L__BB1_2:
	setp.ne.s32 	%p2, %r1, 0;
	@%p2 bra 	$L__BB1_31;
	setp.lt.s32 	%p3, %r102, 1;
	mov.b32 	%r520, 1;
	@%p3 bra 	$L__BB1_17;
	and.b32  	%r2, %r102, 15;
	setp.lt.u32 	%p4, %r102, 16;
	mov.b32 	%r512, 0;
	mov.u32 	%r519, %r512;
	@%p4 bra 	$L__BB1_7;
	and.b32  	%r512, %r102, 2147483632;
	neg.s32 	%r506, %r512;
	add.s64 	%rd241, %rd3, 32;
	mov.b32 	%r519, 0;
$L__BB1_6:
	.pragma "nounroll";
	ld.global.nc.u32 	%r112, [%rd241+-32];
	max.s32 	%r113, %r112, %r519;
	ld.global.nc.u32 	%r114, [%rd241+-28];
	max.s32 	%r115, %r114, %r113;
	ld.global.nc.u32 	%r116, [%rd241+-24];
	max.s32 	%r117, %r116, %r115;
	ld.global.nc.u32 	%r118, [%rd241+-20];
	max.s32 	%r119, %r118, %r117;
	ld.global.nc.u32 	%r120, [%rd241+-16];
	max.s32 	%r121, %r120, %r119;
	ld.global.nc.u32 	%r122, [%rd241+-12];
	max.s32 	%r123, %r122, %r121;
	ld.global.nc.u32 	%r124, [%rd241+-8];
	max.s32 	%r125, %r124, %r123;
	ld.global.nc.u32 	%r126, [%rd241+-4];
	max.s32 	%r127, %r126, %r125;
	ld.global.nc.u32 	%r128, [%rd241];
	max.s32 	%r129, %r128, %r127;
	ld.global.nc.u32 	%r130, [%rd241+4];
	max.s32 	%r131, %r130, %r129;
	ld.global.nc.u32 	%r132, [%rd241+8];
	max.s32 	%r133, %r132, %r131;
	ld.global.nc.u32 	%r134, [%rd241+12];
	max.s32 	%r135, %r134, %r133;
	ld.global.nc.u32 	%r136, [%rd241+16];
	max.s32 	%r137, %r136, %r135;
	ld.global.nc.u32 	%r138, [%rd241+20];
	max.s32 	%r139, %r138, %r137;
	ld.global.nc.u32 	%r140, [%rd241+24];
	max.s32 	%r141, %r140, %r139;
	ld.global.nc.u32 	%r142, [%rd241+28];
	max.s32 	%r519, %r142, %r141;
	add.s32 	%r506, %r506, 16;
	add.s64 	%rd241, %rd241, 64;
	setp.ne.s32 	%p5, %r506, 0;
	@%p5 bra 	$L__BB1_6;
$L__BB1_7:
	setp.eq.s32 	%p6, %r2, 0;
	@%p6 bra 	$L__BB1_16;
	and.b32  	%r12, %r102, 7;
	setp.lt.u32 	%p7, %r2, 8;
	@%p7 bra 	$L__BB1_10;
	mul.wide.u32 	%rd137, %r512, 4;
	add.s64 	%rd138, %rd3, %rd137;
	ld.global.nc.u32 	%r144, [%rd138];
	max.s32 	%r145, %r144, %r519;
	ld.global.nc.u32 	%r146, [%rd138+4];
	max.s32 	%r147, %r146, %r145;
	ld.global.nc.u32 	%r148, [%rd138+8];
	max.s32 	%r149, %r148, %r147;
	ld.global.nc.u32 	%r150, [%rd138+12];
	max.s32 	%r151, %r150, %r149;
	ld.global.nc.u32 	%r152, [%rd138+16];
	max.s32 	%r153, %r152, %r151;
	ld.global.nc.u32 	%r154, [%rd138+20];
	max.s32 	%r155, %r154, %r153;
	ld.global.nc.u32 	%r156, [%rd138+24];
	max.s32 	%r157, %r156, %r155;
	ld.global.nc.u32 	%r158, [%rd138+28];
	max.s32 	%r519, %r158, %r157;
	add.s32 	%r512, %r512, 8;
$L__BB1_10:
	setp.eq.s32 	%p8, %r12, 0;
	@%p8 bra 	$L__BB1_16;
	and.b32  	%r18, %r102, 3;
	setp.lt.u32 	%p9, %r12, 4;
	@%p9 bra 	$L__BB1_13;
	mul.wide.u32 	%rd139, %r512, 4;
	add.s64 	%rd140, %rd3, %rd139;
	ld.global.nc.u32 	%r160, [%rd140];
	max.s32 	%r161, %r160, %r519;
	ld.global.nc.u32 	%r162, [%rd140+4];
	max.s32 	%r163, %r162, %r161;
	ld.global.nc.u32 	%r164, [%rd140+8];
	max.s32 	%r165, %r164, %r163;
	ld.global.nc.u32 	%r166, [%rd140+12];
	max.s32 	%r519, %r166, %r165;
	add.s32 	%r512, %r512, 4;
$L__BB1_13:
	setp.eq.s32 	%p10, %r18, 0;
	@%p10 bra 	$L__BB1_16;
	mul.wide.u32 	%rd141, %r512, 4;
	add.s64 	%rd242, %rd3, %rd141;
	neg.s32 	%r517, %r18;
$L__BB1_15:
	.pragma "nounroll";
	ld.global.nc.u32 	%r167, [%rd242];
	max.s32 	%r519, %r167, %r519;
	add.s64 	%rd242, %rd242, 4;
	add.s32 	%r517, %r517, 1;
	setp.ne.s32 	%p11, %r517, 0;
	@%p11 bra 	$L__BB1_15;
$L__BB1_16:
	add.s32 	%r520, %r519, 1;
$L__BB1_17:
	st.shared.u32 	[_ZZ21generate_words_kernelE14s_num_charsets], %r520;
	setp.lt.s32 	%p12, %r520, 1;
	mov.b32 	%r534, 0;
	@%p12 bra 	$L__BB1_30;
	and.b32  	%r32, %r520, 15;
	setp.lt.u32 	%p13, %r520, 16;
	mov.b32 	%r527, 0;
	mov.u32 	%r534, %r527;
	@%p13 bra 	$L__BB1_21;
	and.b32  	%r527, %r520, 2147483632;
	neg.s32 	%r521, %r527;
	add.s64 	%rd243, %rd2, 32;
	mov.b32 	%r534, 0;
$L__BB1_20:
	.pragma "nounroll";
	ld.global.nc.u32 	%r172, [%rd243+-32];
	add.s32 	%r173, %r172, %r534;
	ld.global.nc.u32 	%r174, [%rd243+-28];
	add.s32 	%r175, %r174, %r173;
	ld.global.nc.u32 	%r176, [%rd243+-24];
	add.s32 	%r177, %r176, %r175;
	ld.global.nc.u32 	%r178, [%rd243+-20];
	add.s32 	%r179, %r178, %r177;
	ld.global.nc.u32 	%r180, [%rd243+-16];
	add.s32 	%r181, %r180, %r179;
	ld.global.nc.u32 	%r182, [%rd243+-12];
	add.s32 	%r183, %r182, %r181;
	ld.global.nc.u32 	%r184, [%rd243+-8];
	add.s32 	%r185, %r184, %r183;
	ld.global.nc.u32 	%r186, [%rd243+-4];
	add.s32 	%r187, %r186, %r185;
	ld.global.nc.u32 	%r188, [%rd243];
	add.s32 	%r189, %r188, %r187;
	ld.global.nc.u32 	%r190, [%rd243+4];
	add.s32 	%r191, %r190, %r189;
	ld.global.nc.u32 	%r192, [%rd243+8];
	add.s32 	%r193, %r192, %r191;
	ld.global.nc.u32 	%r194, [%rd243+12];
	add.s32 	%r195, %r194, %r193;
	ld.global.nc.u32 	%r196, [%rd243+16];
	add.s32 	%r197, %r196, %r195;
	ld.global.nc.u32 	%r198, [%rd243+20];
	add.s32 	%r199, %r198, %r197;
	ld.global.nc.u32 	%r200, [%rd243+24];
	add.s32 	%r201, %r200, %r199;
	ld.global.nc.u32 	%r202, [%rd243+28];
	add.s32 	%r534, %r202, %r201;
	add.s32 	%r521, %r521, 16;
	add.s64 	%rd243, %rd243, 64;
	setp.ne.s32 	%p14, %r521, 0;
	@%p14 bra 	$L__BB1_20;
$L__BB1_21:
	setp.eq.s32 	%p15, %r32, 0;
	@%p15 bra 	$L__BB1_30;
	and.b32  	%r42, %r520, 7;
	setp.lt.u32 	%p16, %r32, 8;
	@%p16 bra 	$L__BB1_24;
	mul.wide.u32 	%rd142, %r527, 4;
	add.s64 	%rd143, %rd2, %rd142;
	ld.global.nc.u32 	%r204, [%rd143];
	add.s32 	%r205, %r204, %r534;
	ld.global.nc.u32 	%r206, [%rd143+4];
	add.s32 	%r207, %r206, %r205;
	ld.global.nc.u32 	%r208, [%rd143+8];
	add.s32 	%r209, %r208, %r207;
	ld.global.nc.u32 	%r210, [%rd143+12];
	add.s32 	%r211, %r210, %r209;
	ld.global.nc.u32 	%r212, [%rd143+16];
	add.s32 	%r213, %r212, %r211;
	ld.global.nc.u32 	%r214, [%rd143+20];
	add.s32 	%r215, %r214, %r213;
	ld.global.nc.u32 	%r216, [%rd143+24];
	add.s32 	%r217, %r216, %r215;
	ld.global.nc.u32 	%r218, [%rd143+28];
	add.s32 	%r534, %r218, %r217;
	add.s32 	%r527, %r527, 8;
$L__BB1_24:
	setp.eq.s32 	%p17, %r42, 0;
	@%p17 bra 	$L__BB1_30;
	and.b32  	%r48, %r520, 3;
	setp.lt.u32 	%p18, %r42, 4;
	@%p18 bra 	$L__BB1_27;
	mul.wide.u32 	%rd144, %r527, 4;
	add.s64 	%rd145, %rd2, %rd144;
	ld.global.nc.u32 	%r220, [%rd145];
	add.s32 	%r221, %r220, %r534;
	ld.global.nc.u32 	%r222, [%rd145+4];
	add.s32 	%r223, %r222, %r221;
	ld.global.nc.u32 	%r224, [%rd145+8];
	add.s32 	%r225, %r224, %r223;
	ld.global.nc.u32 	%r226, [%rd145+12];
	add.s32 	%r534, %r226, %r225;
	add.s32 	%r527, %r527, 4;
$L__BB1_27:
	setp.eq.s32 	%p19, %r48, 0;
	@%p19 bra 	$L__BB1_30;
	mul.wide.u32 	%rd146, %r527, 4;
	add.s64 	%rd244, %rd2, %rd146;
	neg.s32 	%r532, %r48;
$L__BB1_29:
	.pragma "nounroll";
	ld.global.nc.u32 	%r227, [%rd244];
	add.s32 	%r534, %r227, %r534;
	add.s64 	%rd244, %rd244, 4;
	add.s32 	%r532, %r532, 1;
	setp.ne.s32 	%p20, %r532, 0;
	@%p20 bra 	$L__BB1_29;
$L__BB1_30:
	st.shared.u32 	[_ZZ21generate_words_kernelE20s_total_charset_size], %r534;
$L__BB1_31:
	bar.sync 	0;
	ld.shared.u32 	%r228, [_ZZ21generate_words_kernelE14s_num_charsets];
	setp.ge.s32 	%p21, %r1, %r228;
	@%p21 bra 	$L__BB1_33;
	mul.wide.u32 	%rd147, %r1, 4;
	add.s64 	%rd148, %rd2, %rd147;
	ld.global.nc.u32 	%r229, [%rd148];
	shl.b32 	%r230, %r1, 2;
	mov.u32 	%r231, _ZZ21generate_words_kernelE15s_charset_sizes;
	add.s32 	%r232, %r231, %r230;
	st.shared.u32 	[%r232], %r229;
	cvta.to.global.u64 	%rd149, %rd128;
	add.s64 	%rd150, %rd149, %rd147;
	ld.global.nc.u32 	%r233, [%rd150];
	mov.u32 	%r234, _ZZ21generate_words_kernelE17s_charset_offsets;
	add.s32 	%r235, %r234, %r230;
	st.shared.u32 	[%r235], %r233;
$L__BB1_33:
	ld.shared.u32 	%r60, [_ZZ21generate_words_kernelE20s_total_charset_size];
	setp.ge.s32 	%p22, %r1, %r60;
	setp.gt.u32 	%p23, %r1, 511;
	or.pred  	%p24, %p23, %p22;
	@%p24 bra 	$L__BB1_40;
	mov.u32 	%r61, %ntid.x;
	min.s32 	%r62, %r60, 512;
	add.s32 	%r236, %r1, %r61;
	max.s32 	%r237, %r62, %r236;
	setp.lt.s32 	%p25, %r236, %r62;
	selp.u32 	%r238, 1, 0, %p25;
	add.s32 	%r239, %r236, %r238;
	sub.s32 	%r240, %r237, %r239;
	div.u32 	%r241, %r240, %r61;
	add.s32 	%r63, %r241, %r238;
	and.b32  	%r242, %r63, 3;
	setp.eq.s32 	%p26, %r242, 3;
	mov.u32 	%r537, %r1;
	@%p26 bra 	$L__BB1_37;
	cvt.u64.u32 	%rd151, %r1;
	add.s64 	%rd245, %rd1, %rd151;
	add.s32 	%r243, %r63, 1;
	and.b32  	%r244, %r243, 3;
	neg.s32 	%r535, %r244;
	cvt.u64.u32 	%rd152, %r61;
	mov.u32 	%r537, %r1;
$L__BB1_36:
	.pragma "nounroll";
	ld.global.nc.u8 	%rs1, [%rd245];
	cvt.u16.u8 	%rs2, %rs1;
	mov.u32 	%r245, _ZZ21generate_words_kernelE14s_charset_data;
	add.s32 	%r246, %r245, %r537;
	st.shared.u8 	[%r246], %rs2;
	add.s32 	%r537, %r537, %r61;
	add.s64 	%rd245, %rd245, %rd152;
	add.s32 	%r535, %r535, 1;
	setp.ne.s32 	%p27, %r535, 0;
	@%p27 bra 	$L__BB1_36;
$L__BB1_37:
	setp.lt.u32 	%p28, %r63, 3;
	@%p28 bra 	$L__BB1_40;
	mov.u32 	%r247, _ZZ21generate_words_kernelE14s_charset_data;
$L__BB1_39:
	cvt.u64.u32 	%rd153, %r537;
	add.s64 	%rd154, %rd1, %rd153;
	ld.global.nc.u8 	%rs3, [%rd154];
	cvt.u16.u8 	%rs4, %rs3;
	add.s32 	%r248, %r247, %r537;
	st.shared.u8 	[%r248], %rs4;
	add.s32 	%r249, %r537, %r61;
	cvt.u64.u32 	%rd155, %r249;
	add.s64 	%rd156, %rd1, %rd155;
	ld.global.nc.u8 	%rs5, [%rd156];
	cvt.u16.u8 	%rs6, %rs5;
	add.s32 	%r250, %r248, %r61;
	st.shared.u8 	[%r250], %rs6;
	add.s32 	%r251, %r249, %r61;
	cvt.u64.u32 	%rd157, %r251;
	add.s64 	%rd158, %rd1, %rd157;
	ld.global.nc.u8 	%rs7, [%rd158];
	cvt.u16.u8 	%rs8, %rs7;
	add.s32 	%r252, %r250, %r61;
	st.shared.u8 	[%r252], %rs8;
	add.s32 	%r253, %r251, %r61;
	cvt.u64.u32 	%rd159, %r253;
	add.s64 	%rd160, %rd1, %rd159;
	ld.global.nc.u8 	%rs9, [%rd160];
	cvt.u16.u8 	%rs10, %rs9;
	add.s32 	%r254, %r252, %r61;
	st.shared.u8 	[%r254], %rs10;
	add.s32 	%r537, %r253, %r61;
	setp.lt.s32 	%p29, %r537, %r62;
	@%p29 bra 	$L__BB1_39;
$L__BB1_40:
	bar.sync 	0;
	mov.u32 	%r255, %ctaid.x;
	mov.u32 	%r256, %ntid.x;
	mad.lo.s32 	%r257, %r255, %r256, %r1;
	cvt.u64.u32 	%rd19, %r257;
	setp.le.u64 	%p30, %rd131, %rd19;
	@%p30 bra 	$L__BB1_102;
	add.s64 	%rd246, %rd129, %rd19;
	setp.ne.s32 	%p31, %r103, 2;
	selp.u32 	%r258, 1, 0, %p31;
	add.s32 	%r259, %r102, %r258;
	cvt.s64.s32 	%rd161, %r259;
	cvta.to.global.u64 	%rd162, %rd130;
	mad.lo.s64 	%rd21, %rd161, %rd19, %rd162;
	setp.lt.s32 	%p32, %r102, 1;
	@%p32 bra 	$L__BB1_98;
	and.b32  	%r72, %r102, 7;
	setp.lt.u32 	%p33, %r102, 8;
	mov.u32 	%r541, %r102;
	@%p33 bra 	$L__BB1_69;
	and.b32  	%r73, %r102, 2147483640;
	mov.b32 	%r540, 0;
	mov.u32 	%r262, _ZZ21generate_words_kernelE14s_mask_pattern;
	mov.u32 	%r265, _ZZ21generate_words_kernelE15s_charset_sizes;
	mov.u32 	%r541, %r102;
$L__BB1_44:
	.pragma "nounroll";
	shl.b32 	%r261, %r541, 2;
	add.s32 	%r76, %r262, %r261;
	ld.shared.u32 	%r263, [%r76+-4];
	shl.b32 	%r264, %r263, 2;
	add.s32 	%r266, %r265, %r264;
	ld.shared.s32 	%rd23, [%r266];
	mov.u32 	%r267, _ZZ21generate_words_kernelE17s_charset_offsets;
	add.s32 	%r268, %r267, %r264;
	ld.shared.u32 	%r77, [%r268];
	or.b64  	%rd163, %rd246, %rd23;
	and.b64  	%rd164, %rd163, -4294967296;
	setp.ne.s64 	%p34, %rd164, 0;
	@%p34 bra 	$L__BB1_46;
	cvt.u32.u64 	%r269, %rd23;
	cvt.u32.u64 	%r270, %rd246;
	div.u32 	%r271, %r270, %r269;
	mul.lo.s32 	%r272, %r271, %r269;
	sub.s32 	%r273, %r270, %r272;
	cvt.u64.u32 	%rd247, %r271;
	cvt.u64.u32 	%rd248, %r273;
	bra.uni 	$L__BB1_47;
$L__BB1_46:
	div.u64 	%rd247, %rd246, %rd23;
	mul.lo.s64 	%rd165, %rd247, %rd23;
	sub.s64 	%rd248, %rd246, %rd165;
$L__BB1_47:
	cvt.u32.u64 	%r274, %rd248;
	add.s32 	%r275, %r77, %r274;
	mov.u32 	%r276, _ZZ21generate_words_kernelE14s_charset_data;
	add.s32 	%r277, %r276, %r275;
	ld.shared.u8 	%rs11, [%r277];
	add.s32 	%r278, %r541, -1;
	cvt.u64.u32 	%rd166, %r278;
	add.s64 	%rd167, %rd21, %rd166;
	st.global.u8 	[%rd167], %rs11;
	ld.shared.u32 	%r279, [%r76+-8];
	shl.b32 	%r280, %r279, 2;
	add.s32 	%r282, %r265, %r280;
	ld.shared.s32 	%rd30, [%r282];
	add.s32 	%r284, %r267, %r280;
	ld.shared.u32 	%r78, [%r284];
	or.b64  	%rd168, %rd247, %rd30;
	and.b64  	%rd169, %rd168, -4294967296;
	setp.ne.s64 	%p35, %rd169, 0;
	@%p35 bra 	$L__BB1_49;
	cvt.u32.u64 	%r285, %rd30;
	cvt.u32.u64 	%r286, %rd247;
	div.u32 	%r287, %r286, %r285;
	mul.lo.s32 	%r288, %r287, %r285;
	sub.s32 	%r289, %r286, %r288;
	cvt.u64.u32 	%rd249, %r287;
	cvt.u64.u32 	%rd250, %r289;
	bra.uni 	$L__BB1_50;
$L__BB1_49:
	div.u64 	%rd249, %rd247, %rd30;
	mul.lo.s64 	%rd170, %rd249, %rd30;
	sub.s64 	%rd250, %rd247, %rd170;
$L__BB1_50:
	cvt.u32.u64 	%r290, %rd250;
	add.s32 	%r291, %r78, %r290;
	add.s32 	%r293, %r276, %r291;
	ld.shared.u8 	%rs12, [%r293];
	add.s32 	%r294, %r541, -2;
	cvt.u64.u32 	%rd171, %r294;
	add.s64 	%rd172, %rd21, %rd171;
	st.global.u8 	[%rd172], %rs12;
	ld.shared.u32 	%r295, [%r76+-12];
	shl.b32 	%r296, %r295, 2;
	add.s32 	%r298, %r265, %r296;
	ld.shared.s32 	%rd37, [%r298];
	add.s32 	%r300, %r267, %r296;
	ld.shared.u32 	%r79, [%r300];
	or.b64  	%rd173, %rd249, %rd37;
	and.b64  	%rd174, %rd173, -4294967296;
	setp.ne.s64 	%p36, %rd174, 0;
	@%p36 bra 	$L__BB1_52;
	cvt.u32.u64 	%r301, %rd37;
	cvt.u32.u64 	%r302, %rd249;
	div.u32 	%r303, %r302, %r301;
	mul.lo.s32 	%r304, %r303, %r301;
	sub.s32 	%r305, %r302, %r304;
	cvt.u64.u32 	%rd251, %r303;
	cvt.u64.u32 	%rd252, %r305;
	bra.uni 	$L__BB1_53;
$L__BB1_52:
	div.u64 	%rd251, %rd249, %rd37;
	mul.lo.s64 	%rd175, %rd251, %rd37;
	sub.s64 	%rd252, %rd249, %rd175;
$L__BB1_53:
	cvt.u32.u64 	%r306, %rd252;
	add.s32 	%r307, %r79, %r306;
	add.s32 	%r309, %r276, %r307;
	ld.shared.u8 	%rs13, [%r309];
	add.s32 	%r310, %r541, -3;
	cvt.u64.u32 	%rd176, %r310;
	add.s64 	%rd177, %rd21, %rd176;
	st.global.u8 	[%rd177], %rs13;
	ld.shared.u32 	%r311, [%r76+-16];
	shl.b32 	%r312, %r311, 2;
	add.s32 	%r314, %r265, %r312;
	ld.shared.s32 	%rd44, [%r314];
	add.s32 	%r316, %r267, %r312;
	ld.shared.u32 	%r80, [%r316];
	or.b64  	%rd178, %rd251, %rd44;
	and.b64  	%rd179, %rd178, -4294967296;
	setp.ne.s64 	%p37, %rd179, 0;
	@%p37 bra 	$L__BB1_55;
	cvt.u32.u64 	%r317, %rd44;
	cvt.u32.u64 	%r318, %rd251;
	div.u32 	%r319, %r318, %r317;
	mul.lo.s32 	%r320, %r319, %r317;
	sub.s32 	%r321, %r318, %r320;
	cvt.u64.u32 	%rd253, %r319;
	cvt.u64.u32 	%rd254, %r321;
	bra.uni 	$L__BB1_56;
$L__BB1_55:
	div.u64 	%rd253, %rd251, %rd44;
	mul.lo.s64 	%rd180, %rd253, %rd44;
	sub.s64 	%rd254, %rd251, %rd180;
$L__BB1_56:
	cvt.u32.u64 	%r322, %rd254;
	add.s32 	%r323, %r80, %r322;
	add.s32 	%r325, %r276, %r323;
	ld.shared.u8 	%rs14, [%r325];
	add.s32 	%r326, %r541, -4;
	cvt.u64.u32 	%rd181, %r326;
	add.s64 	%rd182, %rd21, %rd181;
	st.global.u8 	[%rd182], %rs14;
	ld.shared.u32 	%r327, [%r76+-20];
	shl.b32 	%r328, %r327, 2;
	add.s32 	%r330, %r265, %r328;
	ld.shared.s32 	%rd51, [%r330];
	add.s32 	%r332, %r267, %r328;
	ld.shared.u32 	%r81, [%r332];
	or.b64  	%rd183, %rd253, %rd51;
	and.b64  	%rd184, %rd183, -4294967296;
	setp.ne.s64 	%p38, %rd184, 0;
	@%p38 bra 	$L__BB1_58;
	cvt.u32.u64 	%r333, %rd51;
	cvt.u32.u64 	%r334, %rd253;
	div.u32 	%r335, %r334, %r333;
	mul.lo.s32 	%r336, %r335, %r333;
	sub.s32 	%r337, %r334, %r336;
	cvt.u64.u32 	%rd255, %r335;
	cvt.u64.u32 	%rd256, %r337;
	bra.uni 	$L__BB1_59;
$L__BB1_58:
	div.u64 	%rd255, %rd253, %rd51;
	mul.lo.s64 	%rd185, %rd255, %rd51;
	sub.s64 	%rd256, %rd253, %rd185;
$L__BB1_59:
	cvt.u32.u64 	%r338, %rd256;
	add.s32 	%r339, %r81, %r338;
	add.s32 	%r341, %r276, %r339;
	ld.shared.u8 	%rs15, [%r341];
	add.s32 	%r342, %r541, -5;
	cvt.u64.u32 	%rd186, %r342;
	add.s64 	%rd187, %rd21, %rd186;
	st.global.u8 	[%rd187], %rs15;
	ld.shared.u32 	%r343, [%r76+-24];
	shl.b32 	%r344, %r343, 2;
	add.s32 	%r346, %r265, %r344;
	ld.shared.s32 	%rd58, [%r346];
	add.s32 	%r348, %r267, %r344;
	ld.shared.u32 	%r82, [%r348];
	or.b64  	%rd188, %rd255, %rd58;
	and.b64  	%rd189, %rd188, -4294967296;
	setp.ne.s64 	%p39, %rd189, 0;
	@%p39 bra 	$L__BB1_61;
	cvt.u32.u64 	%r349, %rd58;
	cvt.u32.u64 	%r350, %rd255;
	div.u32 	%r351, %r350, %r349;
	mul.lo.s32 	%r352, %r351, %r349;
	sub.s32 	%r353, %r350, %r352;
	cvt.u64.u32 	%rd257, %r351;
	cvt.u64.u32 	%rd258, %r353;
	bra.uni 	$L__BB1_62;
$L__BB1_61:
	div.u64 	%rd257, %rd255, %rd58;
	mul.lo.s64 	%rd190, %rd257, %rd58;
	sub.s64 	%rd258, %rd255, %rd190;
$L__BB1_62:
	cvt.u32.u64 	%r354, %rd258;
	add.s32 	%r355, %r82, %r354;
	add.s32 	%r357, %r276, %r355;
	ld.shared.u8 	%rs16, [%r357];
	add.s32 	%r358, %r541, -6;
	cvt.u64.u32 	%rd191, %r358;
	add.s64 	%rd192, %rd21, %rd191;
	st.global.u8 	[%rd192], %rs16;
	ld.shared.u32 	%r359, [%r76+-28];
	shl.b32 	%r360, %r359, 2;
	add.s32 	%r362, %r265, %r360;
	ld.shared.s32 	%rd65, [%r362];
	add.s32 	%r364, %r267, %r360;
	ld.shared.u32 	%r83, [%r364];
	or.b64  	%rd193, %rd257, %rd65;
	and.b64  	%rd194, %rd193, -4294967296;
	setp.ne.s64 	%p40, %rd194, 0;
	@%p40 bra 	$L__BB1_64;
	cvt.u32.u64 	%r365, %rd65;
	cvt.u32.u64 	%r366, %rd257;
	div.u32 	%r367, %r366, %r365;
	mul.lo.s32 	%r368, %r367, %r365;
	sub.s32 	%r369, %r366, %r368;
	cvt.u64.u32 	%rd259, %r367;
	cvt.u64.u32 	%rd260, %r369;
	bra.uni 	$L__BB1_65;
$L__BB1_64:
	div.u64 	%rd259, %rd257, %rd65;
	mul.lo.s64 	%rd195, %rd259, %rd65;
	sub.s64 	%rd260, %rd257, %rd195;
$L__BB1_65:
	cvt.u32.u64 	%r370, %rd260;
	add.s32 	%r371, %r83, %r370;
	add.s32 	%r373, %r276, %r371;
	ld.shared.u8 	%rs17, [%r373];
	add.s32 	%r374, %r541, -7;
	cvt.u64.u32 	%rd196, %r374;
	add.s64 	%rd197, %rd21, %rd196;
	st.global.u8 	[%rd197], %rs17;
	add.s32 	%r541, %r541, -8;
	ld.shared.u32 	%r375, [%r76+-32];
	shl.b32 	%r376, %r375, 2;
	add.s32 	%r378, %r265, %r376;
	ld.shared.s32 	%rd72, [%r378];
	add.s32 	%r380, %r267, %r376;
	ld.shared.u32 	%r85, [%r380];
	or.b64  	%rd198, %rd259, %rd72;
	and.b64  	%rd199, %rd198, -4294967296;
	setp.ne.s64 	%p41, %rd199, 0;
	@%p41 bra 	$L__BB1_67;
	cvt.u32.u64 	%r381, %rd72;
	cvt.u32.u64 	%r382, %rd259;
	div.u32 	%r383, %r382, %r381;
	mul.lo.s32 	%r384, %r383, %r381;
	sub.s32 	%r385, %r382, %r384;
	cvt.u64.u32 	%rd246, %r383;
	cvt.u64.u32 	%rd262, %r385;
	bra.uni 	$L__BB1_68;
$L__BB1_67:
	div.u64 	%rd246, %rd259, %rd72;
	mul.lo.s64 	%rd200, %rd246, %rd72;
	sub.s64 	%rd262, %rd259, %rd200;
$L__BB1_68:
	cvt.u32.u64 	%r386, %rd262;
	add.s32 	%r387, %r85, %r386;
	add.s32 	%r389, %r276, %r387;
	ld.shared.u8 	%rs18, [%r389];
	cvt.u64.u32 	%rd201, %r541;
	add.s64 	%rd202, %rd21, %rd201;
	st.global.u8 	[%rd202], %rs18;
	add.s32 	%r540, %r540, 8;
	setp.ne.s32 	%p42, %r540, %r73;
	@%p42 bra 	$L__BB1_44;
$L__BB1_69:
	setp.eq.s32 	%p43, %r72, 0;
	@%p43 bra 	$L__BB1_98;
	and.b32  	%r88, %r102, 3;
	setp.lt.u32 	%p44, %r72, 4;
	@%p44 bra 	$L__BB1_84;
	shl.b32 	%r390, %r541, 2;
	mov.u32 	%r391, _ZZ21generate_words_kernelE14s_mask_pattern;
	add.s32 	%r89, %r391, %r390;
	ld.shared.u32 	%r392, [%r89+-4];
	shl.b32 	%r393, %r392, 2;
	mov.u32 	%r394, _ZZ21generate_words_kernelE15s_charset_sizes;
	add.s32 	%r395, %r394, %r393;
	ld.shared.s32 	%rd80, [%r395];
	mov.u32 	%r396, _ZZ21generate_words_kernelE17s_charset_offsets;
	add.s32 	%r397, %r396, %r393;
	ld.shared.u32 	%r90, [%r397];
	or.b64  	%rd203, %rd246, %rd80;
	and.b64  	%rd204, %rd203, -4294967296;
	setp.ne.s64 	%p45, %rd204, 0;
	@%p45 bra 	$L__BB1_73;
	cvt.u32.u64 	%r398, %rd80;
	cvt.u32.u64 	%r399, %rd246;
	div.u32 	%r400, %r399, %r398;
	mul.lo.s32 	%r401, %r400, %r398;
	sub.s32 	%r402, %r399, %r401;
	cvt.u64.u32 	%rd264, %r400;
	cvt.u64.u32 	%rd265, %r402;
	bra.uni 	$L__BB1_74;
$L__BB1_73:
	div.u64 	%rd264, %rd246, %rd80;
	mul.lo.s64 	%rd205, %rd264, %rd80;
	sub.s64 	%rd265, %rd246, %rd205;
$L__BB1_74:
	cvt.u32.u64 	%r403, %rd265;
	add.s32 	%r404, %r90, %r403;
	mov.u32 	%r405, _ZZ21generate_words_kernelE14s_charset_data;
	add.s32 	%r406, %r405, %r404;
	ld.shared.u8 	%rs19, [%r406];
	add.s32 	%r407, %r541, -1;
	cvt.u64.u32 	%rd206, %r407;
	add.s64 	%rd207, %rd21, %rd206;
	st.global.u8 	[%rd207], %rs19;
	ld.shared.u32 	%r408, [%r89+-8];
	shl.b32 	%r409, %r408, 2;
	add.s32 	%r411, %r394, %r409;
	ld.shared.s32 	%rd87, [%r411];
	add.s32 	%r413, %r396, %r409;
	ld.shared.u32 	%r91, [%r413];
	or.b64  	%rd208, %rd264, %rd87;
	and.b64  	%rd209, %rd208, -4294967296;
	setp.ne.s64 	%p46, %rd209, 0;
	@%p46 bra 	$L__BB1_76;
	cvt.u32.u64 	%r414, %rd87;
	cvt.u32.u64 	%r415, %rd264;
	div.u32 	%r416, %r415, %r414;
	mul.lo.s32 	%r417, %r416, %r414;
	sub.s32 	%r418, %r415, %r417;
	cvt.u64.u32 	%rd266, %r416;
	cvt.u64.u32 	%rd267, %r418;
	bra.uni 	$L__BB1_77;
$L__BB1_76:
	div.u64 	%rd266, %rd264, %rd87;
	mul.lo.s64 	%rd210, %rd266, %rd87;
	sub.s64 	%rd267, %rd264, %rd210;
$L__BB1_77:
	cvt.u32.u64 	%r419, %rd267;
	add.s32 	%r420, %r91, %r419;
	add.s32 	%r422, %r405, %r420;
	ld.shared.u8 	%rs20, [%r422];
	add.s32 	%r423, %r541, -2;
	cvt.u64.u32 	%rd211, %r423;
	add.s64 	%rd212, %rd21, %rd211;
	st.global.u8 	[%rd212], %rs20;
	ld.shared.u32 	%r424, [%r89+-12];
	shl.b32 	%r425, %r424, 2;
	add.s32 	%r427, %r394, %r425;
	ld.shared.s32 	%rd94, [%r427];
	add.s32 	%r429, %r396, %r425;
	ld.shared.u32 	%r92, [%r429];
	or.b64  	%rd213, %rd266, %rd94;
	and.b64  	%rd214, %rd213, -4294967296;
	setp.ne.s64 	%p47, %rd214, 0;
	@%p47 bra 	$L__BB1_79;
	cvt.u32.u64 	%r430, %rd94;
	cvt.u32.u64 	%r431, %rd266;
	div.u32 	%r432, %r431, %r430;
	mul.lo.s32 	%r433, %r432, %r430;
	sub.s32 	%r434, %r431, %r433;
	cvt.u64.u32 	%rd268, %r432;
	cvt.u64.u32 	%rd269, %r434;
	bra.uni 	$L__BB1_80;
$L__BB1_79:
	div.u64 	%rd268, %rd266, %rd94;
	mul.lo.s64 	%rd215, %rd268, %rd94;
	sub.s64 	%rd269, %rd266, %rd215;
$L__BB1_80:
	cvt.u32.u64 	%r435, %rd269;
	add.s32 	%r436, %r92, %r435;
	add.s32 	%r438, %r405, %r436;
	ld.shared.u8 	%rs21, [%r438];
	add.s32 	%r439, %r541, -3;
	cvt.u64.u32 	%rd216, %r439;
	add.s64 	%rd217, %rd21, %rd216;
	st.global.u8 	[%rd217], %rs21;
	add.s32 	%r541, %r541, -4;
	ld.shared.u32 	%r440, [%r89+-16];
	shl.b32 	%r441, %r440, 2;
	add.s32 	%r443, %r394, %r441;
	ld.shared.s32 	%rd101, [%r443];
	add.s32 	%r445, %r396, %r441;
	ld.shared.u32 	%r94, [%r445];
	or.b64  	%rd218, %rd268, %rd101;
	and.b64  	%rd219, %rd218, -4294967296;
	setp.ne.s64 	%p48, %rd219, 0;
	@%p48 bra 	$L__BB1_82;
	cvt.u32.u64 	%r446, %rd101;
	cvt.u32.u64 	%r447, %rd268;
	div.u32 	%r448, %r447, %r446;
	mul.lo.s32 	%r449, %r448, %r446;
	sub.s32 	%r450, %r447, %r449;
	cvt.u64.u32 	%rd246, %r448;
	cvt.u64.u32 	%rd271, %r450;
	bra.uni 	$L__BB1_83;
$L__BB1_82:
	div.u64 	%rd246, %rd268, %rd101;
	mul.lo.s64 	%rd220, %rd246, %rd101;
	sub.s64 	%rd271, %rd268, %rd220;
$L__BB1_83:
	cvt.u32.u64 	%r451, %rd271;
	add.s32 	%r452, %r94, %r451;
	add.s32 	%r454, %r405, %r452;
	ld.shared.u8 	%rs22, [%r454];
	cvt.u64.u32 	%rd221, %r541;
	add.s64 	%rd222, %rd21, %rd221;
	st.global.u8 	[%rd222], %rs22;
$L__BB1_84:
	setp.eq.s32 	%p49, %r88, 0;
	@%p49 bra 	$L__BB1_98;
	setp.eq.s32 	%p50, %r88, 1;
	@%p50 bra 	$L__BB1_93;
	shl.b32 	%r455, %r541, 2;
	mov.u32 	%r456, _ZZ21generate_words_kernelE14s_mask_pattern;
	add.s32 	%r96, %r456, %r455;
	ld.shared.u32 	%r457, [%r96+-4];
	shl.b32 	%r458, %r457, 2;
	mov.u32 	%r459, _ZZ21generate_words_kernelE15s_charset_sizes;
	add.s32 	%r460, %r459, %r458;
	ld.shared.s32 	%rd109, [%r460];
	mov.u32 	%r461, _ZZ21generate_words_kernelE17s_charset_offsets;
	add.s32 	%r462, %r461, %r458;
	ld.shared.u32 	%r97, [%r462];
	or.b64  	%rd223, %rd246, %rd109;
	and.b64  	%rd224, %rd223, -4294967296;
	setp.ne.s64 	%p51, %rd224, 0;
	@%p51 bra 	$L__BB1_88;
	cvt.u32.u64 	%r463, %rd109;
	cvt.u32.u64 	%r464, %rd246;
	div.u32 	%r465, %r464, %r463;
	mul.lo.s32 	%r466, %r465, %r463;
	sub.s32 	%r467, %r464, %r466;
	cvt.u64.u32 	%rd273, %r465;
	cvt.u64.u32 	%rd274, %r467;
	bra.uni 	$L__BB1_89;
$L__BB1_88:
	div.u64 	%rd273, %rd246, %rd109;
	mul.lo.s64 	%rd225, %rd273, %rd109;
	sub.s64 	%rd274, %rd246, %rd225;
$L__BB1_89:
	cvt.u32.u64 	%r468, %rd274;
	add.s32 	%r469, %r97, %r468;
	mov.u32 	%r470, _ZZ21generate_words_kernelE14s_charset_data;
	add.s32 	%r471, %r470, %r469;
	ld.shared.u8 	%rs23, [%r471];
	add.s32 	%r472, %r541, -1;
	cvt.u64.u32 	%rd226, %r472;
	add.s64 	%rd227, %rd21, %rd226;
	st.global.u8 	[%rd227], %rs23;
	add.s32 	%r541, %r541, -2;
	ld.shared.u32 	%r473, [%r96+-8];
	shl.b32 	%r474, %r473, 2;
	add.s32 	%r476, %r459, %r474;
	ld.shared.s32 	%rd116, [%r476];
	add.s32 	%r478, %r461, %r474;
	ld.shared.u32 	%r99, [%r478];
	or.b64  	%rd228, %rd273, %rd116;
	and.b64  	%rd229, %rd228, -4294967296;
	setp.ne.s64 	%p52, %rd229, 0;
	@%p52 bra 	$L__BB1_91;
	cvt.u32.u64 	%r479, %rd116;
	cvt.u32.u64 	%r480, %rd273;
	div.u32 	%r481, %r480, %r479;
	mul.lo.s32 	%r482, %r481, %r479;
	sub.s32 	%r483, %r480, %r482;
	cvt.u64.u32 	%rd246, %r481;
	cvt.u64.u32 	%rd276, %r483;
	bra.uni 	$L__BB1_92;
$L__BB1_91:
	div.u64 	%rd246, %rd273, %rd116;
	mul.lo.s64 	%rd230, %rd246, %rd116;
	sub.s64 	%rd276, %rd273, %rd230;
$L__BB1_92:
	cvt.u32.u64 	%r484, %rd276;
	add.s32 	%r485, %r99, %r484;
	add.s32 	%r487, %r470, %r485;
	ld.shared.u8 	%rs24, [%r487];
	cvt.u64.u32 	%rd231, %r541;
	add.s64 	%rd232, %rd21, %rd231;
	st.global.u8 	[%rd232], %rs24;
$L__BB1_93:
	and.b32  	%r488, %r102, 1;
	setp.eq.b32 	%p53, %r488, 1;
	not.pred 	%p54, %p53;
	@%p54 bra 	$L__BB1_98;
	shl.b32 	%r489, %r541, 2;
	mov.u32 	%r490, _ZZ21generate_words_kernelE14s_mask_pattern;
	add.s32 	%r491, %r490, %r489;
	ld.shared.u32 	%r492, [%r491+-4];
	shl.b32 	%r493, %r492, 2;
	mov.u32 	%r494, _ZZ21generate_words_kernelE15s_charset_sizes;
	add.s32 	%r495, %r494, %r493;
	ld.shared.s32 	%rd124, [%r495];
	mov.u32 	%r496, _ZZ21generate_words_kernelE17s_charset_offsets;
	add.s32 	%r497, %r496, %r493;
	ld.shared.u32 	%r101, [%r497];
	or.b64  	%rd233, %rd246, %rd124;
	and.b64  	%rd234, %rd233, -4294967296;
	setp.ne.s64 	%p55, %rd234, 0;
	@%p55 bra 	$L__BB1_96;
	cvt.u32.u64 	%r498, %rd124;
	cvt.u32.u64 	%r499, %rd246;
	rem.u32 	%r500, %r499, %r498;
	cvt.u64.u32 	%rd278, %r500;
	bra.uni 	$L__BB1_97;
$L__BB1_96:
	rem.u64 	%rd278, %rd246, %rd124;
$L__BB1_97:
	cvt.u32.u64 	%r501, %rd278;
	add.s32 	%r502, %r101, %r501;
	mov.u32 	%r503, _ZZ21generate_words_kernelE14s_charset_data;
	add.s32 	%r504, %r503, %r502;
	ld.shared.u8 	%rs25, [%r504];
	add.s32 	%r505, %r541, -1;
	cvt.u64.u32 	%rd235, %r505;
	add.s64 	%rd236, %rd21, %rd235;
	st.global.u8 	[%rd236], %rs25;
$L__BB1_98:
	setp.eq.s32 	%p56, %r103, 1;
	@%p56 bra 	$L__BB1_101;
	setp.ne.s32 	%p57, %r103, 0;
	@%p57 bra 	$L__BB1_102;
	cvt.s64.s32 	%rd239, %r102;
	add.s64 	%rd240, %rd21, %rd239;
	mov.b16 	%rs27, 10;
	st.global.u8 	[%rd240], %rs27;
	bra.uni 	$L__BB1_102;
$L__BB1_101:
	cvt.s64.s32 	%rd237, %r102;
	add.s64 	%rd238, %rd21, %rd237;
	mov.b16 	%rs26, 0;
	st.global.u8 	[%rd238], %rs26;
$L__BB1_102:
	ret;

}
	// .globl	generate_words_transposed_kernel
.visible .entry generate_words_transposed_kernel(
	.param .u64 .ptr .align 1 generate_words_transposed_kernel_param_0,
	.param .u64 .ptr .align 1 generate_words_transposed_kernel_param_1,
	.param .u64 .ptr .align 1 generate_words_transposed_kernel_param_2,
	.param .u64 .ptr .align 1 generate_words_transposed_kernel_param_3,
	.param .u64 generate_words_transposed_kernel_param_4,
	.param .u32 generate_words_transposed_kernel_param_5,
	.param .u64 .ptr .align 1 generate_words_transposed_kernel_param_6,
	.param .u64 generate_words_transposed_kernel_param_7,
	.param .u32 generate_words_transposed_kernel_param_8
)
{
	.reg .pred 	%p<72>;
	.reg .b16 	%rs<43>;
	.reg .b32 	%r<598>;
	.reg .b64 	%rd<263>;
	// demoted variable
	.shared .align 4 .b8 _ZZ32generate_words_transposed_kernelE15s_charset_sizes[128];
	// demoted variable
	.shared .align 4 .b8 _ZZ32generate_words_transposed_kernelE17s_charset_offsets[128];
	// demoted variable
	.shared .align 4 .b8 _ZZ32generate_words_transposed_kernelE14s_mask_pattern[128];
	// demoted variable
	.shared .align 1 .b8 _ZZ32generate_words_transposed_kernelE14s_charset_data[512];
	// demoted variable
	.shared .align 4 .u32 _ZZ32generate_words_transposed_kernelE14s_num_charsets;
	// demoted variable
	.shared .align 4 .u32 _ZZ32generate_words_transposed_kernelE20s_total_charset_size;
	// demoted variable
	.shared .align 1 .b8 _ZZ32generate_words_transposed_kernelE7s_words[8192];
	ld.param.u64 	%rd136, [generate_words_transposed_kernel_param_0];
	ld.param.u64 	%rd133, [generate_words_transposed_kernel_param_1];
	ld.param.u64 	%rd137, [generate_words_transposed_kernel_param_2];
	ld.param.u64 	%rd138, [generate_words_transposed_kernel_param_3];
	ld.param.u64 	%rd134, [generate_words_transposed_kernel_param_4];
	ld.param.u32 	%r130, [generate_words_transposed_kernel_param_5];
	ld.param.u64 	%rd139, [generate_words_transposed_kernel_param_6];
	ld.param.u64 	%rd135, [generate_words_transposed_kernel_param_7];
	ld.param.u32 	%r131, [generate_words_transposed_kernel_param_8];
	cvta.to.global.u64 	%rd1, %rd136;
	cvta.to.global.u64 	%rd2, %rd139;
	cvta.to.global.u64 	%rd3, %rd137;
	cvta.to.global.u64 	%rd4, %rd138;
	mov.u32 	%r1, %tid.x;
	shr.u32 	%r2, %r1, 5;
	and.b32  	%r3, %r1, 31;
	setp.ge.s32 	%p1, %r1, %r130;
	@%p1 bra 	$L__BB2_2;
	mul.wide.u32 	%rd140, %r1, 4;
	add.s64 	%rd141, %rd4, %rd140;
	ld.global.nc.u32 	%r132, [%rd141];
	shl.b32 	%r133, %r1, 2;
	mov.u32 	%r134, _ZZ32generate_words_transposed_kernelE14s_mask_pattern;
	add.s32 	%r135, %r134, %r133;
	st.shared.u32 	[%r135], %r132;
$L__BB2_2:
	setp.ne.s32 	%p2, %r1, 0;
	@%p2 bra 	$L__BB2_31;
	setp.lt.s32 	%p3, %r130, 1;
	mov.b32 	%r567, 1;
	@%p3 bra 	$L__BB2_17;
	and.b32  	%r4, %r130, 15;
	setp.lt.u32 	%p4, %r130, 16;
	mov.b32 	%r559, 0;
	mov.u32 	%r566, %r559;
	@%p4 bra 	$L__BB2_7;
	and.b32  	%r559, %r130, 2147483632;
	neg.s32 	%r553, %r559;
	add.s64 	%rd224, %rd4, 32;
	mov.b32 	%r566, 0;
$L__BB2_6:
	.pragma "nounroll";
	ld.global.nc.u32 	%r140, [%rd224+-32];
	max.s32 	%r141, %r140, %r566;
	ld.global.nc.u32 	%r142, [%rd224+-28];
	max.s32 	%r143, %r142, %r141;
	ld.global.nc.u32 	%r144, [%rd224+-24];
	max.s32 	%r145, %r144, %r143;
	ld.global.nc.u32 	%r146, [%rd224+-20];
	max.s32 	%r147, %r146, %r145;
	ld.global.nc.u32 	%r148, [%rd224+-16];
	max.s32 	%r149, %r148, %r147;
	ld.global.nc.u32 	%r150, [%rd224+-12];
	max.s32 	%r151, %r150, %r149;
	ld.global.nc.u32 	%r152, [%rd224+-8];
	max.s32 	%r153, %r152, %r151;
	ld.global.nc.u32 	%r154, [%rd224+-4];
	max.s32 	%r155, %r154, %r153;
	ld.global.nc.u32 	%r156, [%rd224];
	max.s32 	%r157, %r156, %r155;
	ld.global.nc.u32 	%r158, [%rd224+4];
	max.s32 	%r159, %r158, %r157;
	ld.global.nc.u32 	%r160, [%rd224+8];
	max.s32 	%r161, %r160, %r159;
	ld.global.nc.u32 	%r162, [%rd224+12];
	max.s32 	%r163, %r162, %r161;
	ld.global.nc.u32 	%r164, [%rd224+16];
	max.s32 	%r165, %r164, %r163;
	ld.global.nc.u32 	%r166, [%rd224+20];
	max.s32 	%r167, %r166, %r165;
	ld.global.nc.u32 	%r168, [%rd224+24];
	max.s32 	%r169, %r168, %r167;
	ld.global.nc.u32 	%r170, [%rd224+28];
	max.s32 	%r566, %r170, %r169;
	add.s32 	%r553, %r553, 16;
	add.s64 	%rd224, %rd224, 64;
	setp.ne.s32 	%p5, %r553, 0;
	@%p5 bra 	$L__BB2_6;
$L__BB2_7:
	setp.eq.s32 	%p6, %r4, 0;
	@%p6 bra 	$L__BB2_16;
	and.b32  	%r14, %r130, 7;
	setp.lt.u32 	%p7, %r4, 8;
	@%p7 bra 	$L__BB2_10;
	mul.wide.u32 	%rd142, %r559, 4;
	add.s64 	%rd143, %rd4, %rd142;
	ld.global.nc.u32 	%r172, [%rd143];
	max.s32 	%r173, %r172, %r566;
	ld.global.nc.u32 	%r174, [%rd143+4];
	max.s32 	%r175, %r174, %r173;
	ld.global.nc.u32 	%r176, [%rd143+8];
	max.s32 	%r177, %r176, %r175;
	ld.global.nc.u32 	%r178, [%rd143+12];
	max.s32 	%r179, %r178, %r177;
	ld.global.nc.u32 	%r180, [%rd143+16];
	max.s32 	%r181, %r180, %r179;
	ld.global.nc.u32 	%r182, [%rd143+20];
	max.s32 	%r183, %r182, %r181;
	ld.global.nc.u32 	%r184, [%rd143+24];
	max.s32 	%r185, %r184, %r183;
	ld.global.nc.u32 	%r186, [%rd143+28];
	max.s32 	%r566, %r186, %r185;
	add.s32 	%r559, %r559, 8;
$L__BB2_10:
	setp.eq.s32 	%p8, %r14, 0;
	@%p8 bra 	$L__BB2_16;
	and.b32  	%r20, %r130, 3;
	setp.lt.u32 	%p9, %r14, 4;
	@%p9 bra 	$L__BB2_13;
	mul.wide.u32 	%rd144, %r559, 4;
	add.s64 	%rd145, %rd4, %rd144;
	ld.global.nc.u32 	%r188, [%rd145];
	max.s32 	%r189, %r188, %r566;
	ld.global.nc.u32 	%r190, [%rd145+4];
	max.s32 	%r191, %r190, %r189;
	ld.global.nc.u32 	%r192, [%rd145+8];
	max.s32 	%r193, %r192, %r191;
	ld.global.nc.u32 	%r194, [%rd145+12];
	max.s32 	%r566, %r194, %r193;
	add.s32 	%r559, %r559, 4;
$L__BB2_13:
	setp.eq.s32 	%p10, %r20, 0;
	@%p10 bra 	$L__BB2_16;
	mul.wide.u32 	%rd146, %r559, 4;
	add.s64 	%rd225, %rd4, %rd146;
	neg.s32 	%r564, %r20;
$L__BB2_15:
	.pragma "nounroll";
	ld.global.nc.u32 	%r195, [%rd225];
	max.s32 	%r566, %r195, %r566;
	add.s64 	%rd225, %rd225, 4;
	add.s32 	%r564, %r564, 1;
	setp.ne.s32 	%p11, %r564, 0;
	@%p11 bra 	$L__BB2_15;
$L__BB2_16:
	add.s32 	%r567, %r566, 1;
$L__BB2_17:
	st.shared.u32 	[_ZZ32generate_words_transposed_kernelE14s_num_charsets], %r567;
	setp.lt.s32 	%p12, %r567, 1;
	mov.b32 	%r581, 0;
	@%p12 bra 	$L__BB2_30;
	and.b32  	%r34, %r567, 15;
	setp.lt.u32 	%p13, %r567, 16;
	mov.b32 	%r574, 0;
	mov.u32 	%r581, %r574;
	@%p13 bra 	$L__BB2_21;
	and.b32  	%r574, %r567, 2147483632;
	neg.s32 	%r568, %r574;
	add.s64 	%rd226, %rd3, 32;
	mov.b32 	%r581, 0;
$L__BB2_20:
	.pragma "nounroll";
	ld.global.nc.u32 	%r200, [%rd226+-32];
	add.s32 	%r201, %r200, %r581;
	ld.global.nc.u32 	%r202, [%rd226+-28];
	add.s32 	%r203, %r202, %r201;
	ld.global.nc.u32 	%r204, [%rd226+-24];
	add.s32 	%r205, %r204, %r203;
	ld.global.nc.u32 	%r206, [%rd226+-20];
	add.s32 	%r207, %r206, %r205;
	ld.global.nc.u32 	%r208, [%rd226+-16];
	add.s32 	%r209, %r208, %r207;
	ld.global.nc.u32 	%r210, [%rd226+-12];
	add.s32 	%r211, %r210, %r209;
	ld.global.nc.u32 	%r212, [%rd226+-8];
	add.s32 	%r213, %r212, %r211;
	ld.global.nc.u32 	%r214, [%rd226+-4];
	add.s32 	%r215, %r214, %r213;
	ld.global.nc.u32 	%r216, [%rd226];
	add.s32 	%r217, %r216, %r215;
	ld.global.nc.u32 	%r218, [%rd226+4];
	add.s32 	%r219, %r218, %r217;
	ld.global.nc.u32 	%r220, [%rd226+8];
	add.s32 	%r221, %r220, %r219;
	ld.global.nc.u32 	%r222, [%rd226+12];
	add.s32 	%r223, %r222, %r221;
	ld.global.nc.u32 	%r224, [%rd226+16];
	add.s32 	%r225, %r224, %r223;
	ld.global.nc.u32 	%r226, [%rd226+20];
	add.s32 	%r227, %r226, %r225;
	ld.global.nc.u32 	%r228, [%rd226+24];
	add.s32 	%r229, %r228, %r227;
	ld.global.nc.u32 	%r230, [%rd226+28];
	add.s32 	%r581, %r230, %r229;
	add.s32 	%r568, %r568, 16;
	add.s64 	%rd226, %rd226, 64;
	setp.ne.s32 	%p14, %r568, 0;
	@%p14 bra 	$L__BB2_20;
$L__BB2_21:
	setp.eq.s32 	%p15, %r34, 0;
	@%p15 bra 	$L__BB2_30;
	and.b32  	%r44, %r567, 7;
	setp.lt.u32 	%p16, %r34, 8;
	@%p16 bra 	$L__BB2_24;
	mul.wide.u32 	%rd147, %r574, 4;
	add.s64 	%rd148, %rd3, %rd147;
	ld.global.nc.u32 	%r232, [%rd148];
	add.s32 	%r233, %r232, %r581;
	ld.global.nc.u32 	%r234, [%rd148+4];
	add.s32 	%r235, %r234, %r233;
	ld.global.nc.u32 	%r236, [%rd148+8];
	add.s32 	%r237, %r236, %r235;
	ld.global.nc.u32 	%r238, [%rd148+12];
	add.s32 	%r239, %r238, %r237;
	ld.global.nc.u32 	%r240, [%rd148+16];
	add.s32 	%r241, %r240, %r239;
	ld.global.nc.u32 	%r242, [%rd148+20];
	add.s32 	%r243, %r242, %r241;
	ld.global.nc.u32 	%r244, [%rd148+24];
	add.s32 	%r245, %r244, %r243;
	ld.global.nc.u32 	%r246, [%rd148+28];
	add.s32 	%r581, %r246, %r245;
	add.s32 	%r574, %r574, 8;
$L__BB2_24:
	setp.eq.s32 	%p17, %r44, 0;
	@%p17 bra 	$L__BB2_30;
	and.b32  	%r50, %r567, 3;
	setp.lt.u32 	%p18, %r44, 4;
	@%p18 bra 	$L__BB2_27;
	mul.wide.u32 	%rd149, %r574, 4;
	add.s64 	%rd150, %rd3, %rd149;
	ld.global.nc.u32 	%r248, [%rd150];
	add.s32 	%r249, %r248, %r581;
	ld.global.nc.u32 	%r250, [%rd150+4];
	add.s32 	%r251, %r250, %r249;
	ld.global.nc.u32 	%r252, [%rd150+8];
	add.s32 	%r253, %r252, %r251;
	ld.global.nc.u32 	%r254, [%rd150+12];
	add.s32 	%r581, %r254, %r253;
	add.s32 	%r574, %r574, 4;
$L__BB2_27:
	setp.eq.s32 	%p19, %r50, 0;
	@%p19 bra 	$L__BB2_30;
	mul.wide.u32 	%rd151, %r574, 4;
	add.s64 	%rd227, %rd3, %rd151;
	neg.s32 	%r579, %r50;
$L__BB2_29:
	.pragma "nounroll";
	ld.global.nc.u32 	%r255, [%rd227];
	add.s32 	%r581, %r255, %r581;
	add.s64 	%rd227, %rd227, 4;
	add.s32 	%r579, %r579, 1;
	setp.ne.s32 	%p20, %r579, 0;
	@%p20 bra 	$L__BB2_29;
$L__BB2_30:
	st.shared.u32 	[_ZZ32generate_words_transposed_kernelE20s_total_charset_size], %r581;
$L__BB2_31:
	bar.sync 	0;
	ld.shared.u32 	%r256, [_ZZ32generate_words_transposed_kernelE14s_num_charsets];
	setp.ge.s32 	%p21, %r1, %r256;
	@%p21 bra 	$L__BB2_33;
	mul.wide.u32 	%rd152, %r1, 4;
	add.s64 	%rd153, %rd3, %rd152;
	ld.global.nc.u32 	%r257, [%rd153];
	shl.b32 	%r258, %r1, 2;
	mov.u32 	%r259, _ZZ32generate_words_transposed_kernelE15s_charset_sizes;
	add.s32 	%r260, %r259, %r258;
	st.shared.u32 	[%r260], %r257;
	cvta.to.global.u64 	%rd154, %rd133;
	add.s64 	%rd155, %rd154, %rd152;
	ld.global.nc.u32 	%r261, [%rd155];
	mov.u32 	%r262, _ZZ32generate_words_transposed_kernelE17s_charset_offsets;
	add.s32 	%r263, %r262, %r258;
	st.shared.u32 	[%r263], %r261;
$L__BB2_33:
	ld.shared.u32 	%r62, [_ZZ32generate_words_transposed_kernelE20s_total_charset_size];
	setp.ge.s32 	%p22, %r1, %r62;
	setp.gt.u32 	%p23, %r1, 511;
	or.pred  	%p24, %p23, %p22;
	@%p24 bra 	$L__BB2_40;
	mov.u32 	%r63, %ntid.x;
	min.s32 	%r64, %r62, 512;
	add.s32 	%r264, %r1, %r63;
	max.s32 	%r265, %r64, %r264;
	setp.lt.s32 	%p25, %r264, %r64;
	selp.u32 	%r266, 1, 0, %p25;
	add.s32 	%r267, %r264, %r266;
	sub.s32 	%r268, %r265, %r267;
	div.u32 	%r269, %r268, %r63;
	add.s32 	%r65, %r269, %r266;
	and.b32  	%r270, %r65, 3;
	setp.eq.s32 	%p26, %r270, 3;
	mov.u32 	%r584, %r1;
	@%p26 bra 	$L__BB2_37;
	cvt.u64.u32 	%rd156, %r1;
	add.s64 	%rd228, %rd1, %rd156;
	add.s32 	%r271, %r65, 1;
	and.b32  	%r272, %r271, 3;
	neg.s32 	%r582, %r272;
	cvt.u64.u32 	%rd157, %r63;
	mov.u32 	%r584, %r1;
$L__BB2_36:
	.pragma "nounroll";
	ld.global.nc.u8 	%rs1, [%rd228];
	cvt.u16.u8 	%rs2, %rs1;
	mov.u32 	%r273, _ZZ32generate_words_transposed_kernelE14s_charset_data;
	add.s32 	%r274, %r273, %r584;
	st.shared.u8 	[%r274], %rs2;
	add.s32 	%r584, %r584, %r63;
	add.s64 	%rd228, %rd228, %rd157;
	add.s32 	%r582, %r582, 1;
	setp.ne.s32 	%p27, %r582, 0;
	@%p27 bra 	$L__BB2_36;
$L__BB2_37:
	setp.lt.u32 	%p28, %r65, 3;
	@%p28 bra 	$L__BB2_40;
	mov.u32 	%r275, _ZZ32generate_words_transposed_kernelE14s_charset_data;
$L__BB2_39:
	cvt.u64.u32 	%rd158, %r584;
	add.s64 	%rd159, %rd1, %rd158;
	ld.global.nc.u8 	%rs3, [%rd159];
	cvt.u16.u8 	%rs4, %rs3;
	add.s32 	%r276, %r275, %r584;
	st.shared.u8 	[%r276], %rs4;
	add.s32 	%r277, %r584, %r63;
	cvt.u64.u32 	%rd160, %r277;
	add.s64 	%rd161, %rd1, %rd160;
	ld.global.nc.u8 	%rs5, [%rd161];
	cvt.u16.u8 	%rs6, %rs5;
	add.s32 	%r278, %r276, %r63;
	st.shared.u8 	[%r278], %rs6;
	add.s32 	%r279, %r277, %r63;
	cvt.u64.u32 	%rd162, %r279;
	add.s64 	%rd163, %rd1, %rd162;
	ld.global.nc.u8 	%rs7, [%rd163];
	cvt.u16.u8 	%rs8, %rs7;
	add.s32 	%r280, %r278, %r63;
	st.shared.u8 	[%r280], %rs8;
	add.s32 	%r281, %r279, %r63;
	cvt.u64.u32 	%rd164, %r281;
	add.s64 	%rd165, %rd1, %rd164;
	ld.global.nc.u8 	%rs9, [%rd165];
	cvt.u16.u8 	%rs10, %rs9;
	add.s32 	%r282, %r280, %r63;
	st.shared.u8 	[%r282], %rs10;
	add.s32 	%r584, %r281, %r63;
	setp.lt.s32 	%p29, %r584, %r64;
	@%p29 bra 	$L__BB2_39;
$L__BB2_40:
	bar.sync 	0;
	mov.u32 	%r283, %ctaid.x;
	mov.u32 	%r284, %ntid.x;
	mul.lo.s32 	%r74, %r283, %r284;
	add.s32 	%r285, %r74, %r1;
	cvt.u64.u32 	%rd20, %r285;
	setp.le.u64 	%p30, %rd135, %rd20;
	@%p30 bra 	$L__BB2_120;
	add.s64 	%rd229, %rd134, %rd20;
	setp.lt.s32 	%p31, %r130, 1;
	shl.b32 	%r286, %r2, 10;
	mov.u32 	%r287, _ZZ32generate_words_transposed_kernelE7s_words;
	add.s32 	%r75, %r287, %r286;
	add.s32 	%r76, %r75, %r3;
	@%p31 bra 	$L__BB2_98;
	and.b32  	%r77, %r130, 7;
	setp.lt.u32 	%p32, %r130, 8;
	mov.u32 	%r590, %r130;
	@%p32 bra 	$L__BB2_69;
	and.b32  	%r288, %r130, 2147483640;
	neg.s32 	%r588, %r288;
	shl.b32 	%r289, %r130, 2;
	mov.u32 	%r290, _ZZ32generate_words_transposed_kernelE14s_mask_pattern;
	add.s32 	%r291, %r289, %r290;
	add.s32 	%r587, %r291, -16;
	shl.b32 	%r293, %r130, 5;
	add.s32 	%r294, %r286, %r293;
	or.b32  	%r295, %r294, %r3;
	add.s32 	%r297, %r295, %r287;
	add.s32 	%r586, %r297, -128;
	mov.u32 	%r590, %r130;
$L__BB2_44:
	.pragma "nounroll";
	ld.shared.u32 	%r298, [%r587+12];
	shl.b32 	%r299, %r298, 2;
	mov.u32 	%r300, _ZZ32generate_words_transposed_kernelE15s_charset_sizes;
	add.s32 	%r301, %r300, %r299;
	ld.shared.s32 	%rd23, [%r301];
	mov.u32 	%r302, _ZZ32generate_words_transposed_kernelE17s_charset_offsets;
	add.s32 	%r303, %r302, %r299;
	ld.shared.u32 	%r85, [%r303];
	or.b64  	%rd166, %rd229, %rd23;
	and.b64  	%rd167, %rd166, -4294967296;
	setp.ne.s64 	%p33, %rd167, 0;
	@%p33 bra 	$L__BB2_46;
	cvt.u32.u64 	%r304, %rd23;
	cvt.u32.u64 	%r305, %rd229;
	div.u32 	%r306, %r305, %r304;
	mul.lo.s32 	%r307, %r306, %r304;
	sub.s32 	%r308, %r305, %r307;
	cvt.u64.u32 	%rd230, %r306;
	cvt.u64.u32 	%rd231, %r308;
	bra.uni 	$L__BB2_47;
$L__BB2_46:
	div.u64 	%rd230, %rd229, %rd23;
	mul.lo.s64 	%rd168, %rd230, %rd23;
	sub.s64 	%rd231, %rd229, %rd168;
$L__BB2_47:
	cvt.u32.u64 	%r309, %rd231;
	add.s32 	%r310, %r85, %r309;
	mov.u32 	%r311, _ZZ32generate_words_transposed_kernelE14s_charset_data;
	add.s32 	%r312, %r311, %r310;
	ld.shared.u8 	%rs11, [%r312];
	st.shared.u8 	[%r586+96], %rs11;
	ld.shared.u32 	%r313, [%r587+8];
	shl.b32 	%r314, %r313, 2;
	add.s32 	%r316, %r300, %r314;
	ld.shared.s32 	%rd30, [%r316];
	add.s32 	%r318, %r302, %r314;
	ld.shared.u32 	%r86, [%r318];
	or.b64  	%rd169, %rd230, %rd30;
	and.b64  	%rd170, %rd169, -4294967296;
	setp.ne.s64 	%p34, %rd170, 0;
	@%p34 bra 	$L__BB2_49;
	cvt.u32.u64 	%r319, %rd30;
	cvt.u32.u64 	%r320, %rd230;
	div.u32 	%r321, %r320, %r319;
	mul.lo.s32 	%r322, %r321, %r319;
	sub.s32 	%r323, %r320, %r322;
	cvt.u64.u32 	%rd232, %r321;
	cvt.u64.u32 	%rd233, %r323;
	bra.uni 	$L__BB2_50;
$L__BB2_49:
	div.u64 	%rd232, %rd230, %rd30;
	mul.lo.s64 	%rd171, %rd232, %rd30;
	sub.s64 	%rd233, %rd230, %rd171;
$L__BB2_50:
	cvt.u32.u64 	%r324, %rd233;
	add.s32 	%r325, %r86, %r324;
	add.s32 	%r327, %r311, %r325;
	ld.shared.u8 	%rs12, [%r327];
	st.shared.u8 	[%r586+64], %rs12;
	ld.shared.u32 	%r328, [%r587+4];
	shl.b32 	%r329, %r328, 2;
	add.s32 	%r331, %r300, %r329;
	ld.shared.s32 	%rd37, [%r331];
	add.s32 	%r333, %r302, %r329;
	ld.shared.u32 	%r87, [%r333];
	or.b64  	%rd172, %rd232, %rd37;
	and.b64  	%rd173, %rd172, -4294967296;
	setp.ne.s64 	%p35, %rd173, 0;
	@%p35 bra 	$L__BB2_52;
	cvt.u32.u64 	%r334, %rd37;
	cvt.u32.u64 	%r335, %rd232;
	div.u32 	%r336, %r335, %r334;
	mul.lo.s32 	%r337, %r336, %r334;
	sub.s32 	%r338, %r335, %r337;
	cvt.u64.u32 	%rd234, %r336;
	cvt.u64.u32 	%rd235, %r338;
	bra.uni 	$L__BB2_53;
$L__BB2_52:
	div.u64 	%rd234, %rd232, %rd37;
	mul.lo.s64 	%rd174, %rd234, %rd37;
	sub.s64 	%rd235, %rd232, %rd174;
$L__BB2_53:
	cvt.u32.u64 	%r339, %rd235;
	add.s32 	%r340, %r87, %r339;
	add.s32 	%r342, %r311, %r340;
	ld.shared.u8 	%rs13, [%r342];
	st.shared.u8 	[%r586+32], %rs13;
	ld.shared.u32 	%r343, [%r587];
	shl.b32 	%r344, %r343, 2;
	add.s32 	%r346, %r300, %r344;
	ld.shared.s32 	%rd44, [%r346];
	add.s32 	%r348, %r302, %r344;
	ld.shared.u32 	%r88, [%r348];
	or.b64  	%rd175, %rd234, %rd44;
	and.b64  	%rd176, %rd175, -4294967296;
	setp.ne.s64 	%p36, %rd176, 0;
	@%p36 bra 	$L__BB2_55;
	cvt.u32.u64 	%r349, %rd44;
	cvt.u32.u64 	%r350, %rd234;
	div.u32 	%r351, %r350, %r349;
	mul.lo.s32 	%r352, %r351, %r349;
	sub.s32 	%r353, %r350, %r352;
	cvt.u64.u32 	%rd236, %r351;
	cvt.u64.u32 	%rd237, %r353;
	bra.uni 	$L__BB2_56;
$L__BB2_55:
	div.u64 	%rd236, %rd234, %rd44;
	mul.lo.s64 	%rd177, %rd236, %rd44;
	sub.s64 	%rd237, %rd234, %rd177;
$L__BB2_56:
	cvt.u32.u64 	%r354, %rd237;
	add.s32 	%r355, %r88, %r354;
	add.s32 	%r357, %r311, %r355;
	ld.shared.u8 	%rs14, [%r357];
	st.shared.u8 	[%r586], %rs14;
	ld.shared.u32 	%r358, [%r587+-4];
	shl.b32 	%r359, %r358, 2;
	add.s32 	%r361, %r300, %r359;
	ld.shared.s32 	%rd51, [%r361];
	add.s32 	%r363, %r302, %r359;
	ld.shared.u32 	%r89, [%r363];
	or.b64  	%rd178, %rd236, %rd51;
	and.b64  	%rd179, %rd178, -4294967296;
	setp.ne.s64 	%p37, %rd179, 0;
	@%p37 bra 	$L__BB2_58;
	cvt.u32.u64 	%r364, %rd51;
	cvt.u32.u64 	%r365, %rd236;
	div.u32 	%r366, %r365, %r364;
	mul.lo.s32 	%r367, %r366, %r364;
	sub.s32 	%r368, %r365, %r367;
	cvt.u64.u32 	%rd238, %r366;
	cvt.u64.u32 	%rd239, %r368;
	bra.uni 	$L__BB2_59;
$L__BB2_58:
	div.u64 	%rd238, %rd236, %rd51;
	mul.lo.s64 	%rd180, %rd238, %rd51;
	sub.s64 	%rd239, %rd236, %rd180;
$L__BB2_59:
	cvt.u32.u64 	%r369, %rd239;
	add.s32 	%r370, %r89, %r369;
	add.s32 	%r372, %r311, %r370;
	ld.shared.u8 	%rs15, [%r372];
	st.shared.u8 	[%r586+-32], %rs15;
	ld.shared.u32 	%r373, [%r587+-8];
	shl.b32 	%r374, %r373, 2;
	add.s32 	%r376, %r300, %r374;
	ld.shared.s32 	%rd58, [%r376];
	add.s32 	%r378, %r302, %r374;
	ld.shared.u32 	%r90, [%r378];
	or.b64  	%rd181, %rd238, %rd58;
	and.b64  	%rd182, %rd181, -4294967296;
	setp.ne.s64 	%p38, %rd182, 0;
	@%p38 bra 	$L__BB2_61;
	cvt.u32.u64 	%r379, %rd58;
	cvt.u32.u64 	%r380, %rd238;
	div.u32 	%r381, %r380, %r379;
	mul.lo.s32 	%r382, %r381, %r379;
	sub.s32 	%r383, %r380, %r382;
	cvt.u64.u32 	%rd240, %r381;
	cvt.u64.u32 	%rd241, %r383;
	bra.uni 	$L__BB2_62;
$L__BB2_61:
	div.u64 	%rd240, %rd238, %rd58;
	mul.lo.s64 	%rd183, %rd240, %rd58;
	sub.s64 	%rd241, %rd238, %rd183;
$L__BB2_62:
	cvt.u32.u64 	%r384, %rd241;
	add.s32 	%r385, %r90, %r384;
	add.s32 	%r387, %r311, %r385;
	ld.shared.u8 	%rs16, [%r387];
	st.shared.u8 	[%r586+-64], %rs16;
	ld.shared.u32 	%r388, [%r587+-12];
	shl.b32 	%r389, %r388, 2;
	add.s32 	%r391, %r300, %r389;
	ld.shared.s32 	%rd65, [%r391];
	add.s32 	%r393, %r302, %r389;
	ld.shared.u32 	%r91, [%r393];
	or.b64  	%rd184, %rd240, %rd65;
	and.b64  	%rd185, %rd184, -4294967296;
	setp.ne.s64 	%p39, %rd185, 0;
	@%p39 bra 	$L__BB2_64;
	cvt.u32.u64 	%r394, %rd65;
	cvt.u32.u64 	%r395, %rd240;
	div.u32 	%r396, %r395, %r394;
	mul.lo.s32 	%r397, %r396, %r394;
	sub.s32 	%r398, %r395, %r397;
	cvt.u64.u32 	%rd242, %r396;
	cvt.u64.u32 	%rd243, %r398;
	bra.uni 	$L__BB2_65;
$L__BB2_64:
	div.u64 	%rd242, %rd240, %rd65;
	mul.lo.s64 	%rd186, %rd242, %rd65;
	sub.s64 	%rd243, %rd240, %rd186;
$L__BB2_65:
	cvt.u32.u64 	%r399, %rd243;
	add.s32 	%r400, %r91, %r399;
	add.s32 	%r402, %r311, %r400;
	ld.shared.u8 	%rs17, [%r402];
	st.shared.u8 	[%r586+-96], %rs17;
	add.s32 	%r590, %r590, -8;
	ld.shared.u32 	%r403, [%r587+-16];
	shl.b32 	%r404, %r403, 2;
	add.s32 	%r406, %r300, %r404;
	ld.shared.s32 	%rd72, [%r406];
	add.s32 	%r408, %r302, %r404;
	ld.shared.u32 	%r93, [%r408];
	or.b64  	%rd187, %rd242, %rd72;
	and.b64  	%rd188, %rd187, -4294967296;
	setp.ne.s64 	%p40, %rd188, 0;
	@%p40 bra 	$L__BB2_67;
	cvt.u32.u64 	%r409, %rd72;
	cvt.u32.u64 	%r410, %rd242;
	div.u32 	%r411, %r410, %r409;
	mul.lo.s32 	%r412, %r411, %r409;
	sub.s32 	%r413, %r410, %r412;
	cvt.u64.u32 	%rd229, %r411;
	cvt.u64.u32 	%rd245, %r413;
	bra.uni 	$L__BB2_68;
$L__BB2_67:
	div.u64 	%rd229, %rd242, %rd72;
	mul.lo.s64 	%rd189, %rd229, %rd72;
	sub.s64 	%rd245, %rd242, %rd189;
$L__BB2_68:
	cvt.u32.u64 	%r414, %rd245;
	add.s32 	%r415, %r93, %r414;
	add.s32 	%r417, %r311, %r415;
	ld.shared.u8 	%rs18, [%r417];
	st.shared.u8 	[%r586+-128], %rs18;
	add.s32 	%r588, %r588, 8;
	add.s32 	%r587, %r587, -32;
	add.s32 	%r586, %r586, -256;
	setp.ne.s32 	%p41, %r588, 0;
	@%p41 bra 	$L__BB2_44;
$L__BB2_69:
	setp.eq.s32 	%p42, %r77, 0;
	@%p42 bra 	$L__BB2_98;
	and.b32  	%r98, %r130, 3;
	setp.lt.u32 	%p43, %r77, 4;
	@%p43 bra 	$L__BB2_84;
	shl.b32 	%r418, %r590, 2;
	mov.u32 	%r419, _ZZ32generate_words_transposed_kernelE14s_mask_pattern;
	add.s32 	%r99, %r419, %r418;
	ld.shared.u32 	%r420, [%r99+-4];
	shl.b32 	%r421, %r420, 2;
	mov.u32 	%r422, _ZZ32generate_words_transposed_kernelE15s_charset_sizes;
	add.s32 	%r423, %r422, %r421;
	ld.shared.s32 	%rd80, [%r423];
	mov.u32 	%r424, _ZZ32generate_words_transposed_kernelE17s_charset_offsets;
	add.s32 	%r425, %r424, %r421;
	ld.shared.u32 	%r100, [%r425];
	or.b64  	%rd190, %rd229, %rd80;
	and.b64  	%rd191, %rd190, -4294967296;
	setp.ne.s64 	%p44, %rd191, 0;
	@%p44 bra 	$L__BB2_73;
	cvt.u32.u64 	%r426, %rd80;
	cvt.u32.u64 	%r427, %rd229;
	div.u32 	%r428, %r427, %r426;
	mul.lo.s32 	%r429, %r428, %r426;
	sub.s32 	%r430, %r427, %r429;
	cvt.u64.u32 	%rd247, %r428;
	cvt.u64.u32 	%rd248, %r430;
	bra.uni 	$L__BB2_74;
$L__BB2_73:
	div.u64 	%rd247, %rd229, %rd80;
	mul.lo.s64 	%rd192, %rd247, %rd80;
	sub.s64 	%rd248, %rd229, %rd192;
$L__BB2_74:
	cvt.u32.u64 	%r431, %rd248;
	add.s32 	%r432, %r100, %r431;
	mov.u32 	%r433, _ZZ32generate_words_transposed_kernelE14s_charset_data;
	add.s32 	%r434, %r433, %r432;
	ld.shared.u8 	%rs19, [%r434];
	shl.b32 	%r435, %r590, 5;
	add.s32 	%r101, %r76, %r435;
	st.shared.u8 	[%r101+-32], %rs19;
	ld.shared.u32 	%r436, [%r99+-8];
	shl.b32 	%r437, %r436, 2;
	add.s32 	%r439, %r422, %r437;
	ld.shared.s32 	%rd87, [%r439];
	add.s32 	%r441, %r424, %r437;
	ld.shared.u32 	%r102, [%r441];
	or.b64  	%rd193, %rd247, %rd87;
	and.b64  	%rd194, %rd193, -4294967296;
	setp.ne.s64 	%p45, %rd194, 0;
	@%p45 bra 	$L__BB2_76;
	cvt.u32.u64 	%r442, %rd87;
	cvt.u32.u64 	%r443, %rd247;
	div.u32 	%r444, %r443, %r442;
	mul.lo.s32 	%r445, %r444, %r442;
	sub.s32 	%r446, %r443, %r445;
	cvt.u64.u32 	%rd249, %r444;
	cvt.u64.u32 	%rd250, %r446;
	bra.uni 	$L__BB2_77;
$L__BB2_76:
	div.u64 	%rd249, %rd247, %rd87;
	mul.lo.s64 	%rd195, %rd249, %rd87;
	sub.s64 	%rd250, %rd247, %rd195;
$L__BB2_77:
	cvt.u32.u64 	%r447, %rd250;
	add.s32 	%r448, %r102, %r447;
	add.s32 	%r450, %r433, %r448;
	ld.shared.u8 	%rs20, [%r450];
	st.shared.u8 	[%r101+-64], %rs20;
	ld.shared.u32 	%r451, [%r99+-12];
	shl.b32 	%r452, %r451, 2;
	add.s32 	%r454, %r422, %r452;
	ld.shared.s32 	%rd94, [%r454];
	add.s32 	%r456, %r424, %r452;
	ld.shared.u32 	%r103, [%r456];
	or.b64  	%rd196, %rd249, %rd94;
	and.b64  	%rd197, %rd196, -4294967296;
	setp.ne.s64 	%p46, %rd197, 0;
	@%p46 bra 	$L__BB2_79;
	cvt.u32.u64 	%r457, %rd94;
	cvt.u32.u64 	%r458, %rd249;
	div.u32 	%r459, %r458, %r457;
	mul.lo.s32 	%r460, %r459, %r457;
	sub.s32 	%r461, %r458, %r460;
	cvt.u64.u32 	%rd251, %r459;
	cvt.u64.u32 	%rd252, %r461;
	bra.uni 	$L__BB2_80;
$L__BB2_79:
	div.u64 	%rd251, %rd249, %rd94;
	mul.lo.s64 	%rd198, %rd251, %rd94;
	sub.s64 	%rd252, %rd249, %rd198;
$L__BB2_80:
	cvt.u32.u64 	%r462, %rd252;
	add.s32 	%r463, %r103, %r462;
	add.s32 	%r465, %r433, %r463;
	ld.shared.u8 	%rs21, [%r465];
	st.shared.u8 	[%r101+-96], %rs21;
	ld.shared.u32 	%r466, [%r99+-16];
	shl.b32 	%r467, %r466, 2;
	add.s32 	%r469, %r422, %r467;
	ld.shared.s32 	%rd101, [%r469];
	add.s32 	%r471, %r424, %r467;
	ld.shared.u32 	%r104, [%r471];
	or.b64  	%rd199, %rd251, %rd101;
	and.b64  	%rd200, %rd199, -4294967296;
	setp.ne.s64 	%p47, %rd200, 0;
	@%p47 bra 	$L__BB2_82;
	cvt.u32.u64 	%r472, %rd101;
	cvt.u32.u64 	%r473, %rd251;
	div.u32 	%r474, %r473, %r472;
	mul.lo.s32 	%r475, %r474, %r472;
	sub.s32 	%r476, %r473, %r475;
	cvt.u64.u32 	%rd229, %r474;
	cvt.u64.u32 	%rd254, %r476;
	bra.uni 	$L__BB2_83;
$L__BB2_82:
	div.u64 	%rd229, %rd251, %rd101;
	mul.lo.s64 	%rd201, %rd229, %rd101;
	sub.s64 	%rd254, %rd251, %rd201;
$L__BB2_83:
	cvt.u32.u64 	%r477, %rd254;
	add.s32 	%r478, %r104, %r477;
	add.s32 	%r480, %r433, %r478;
	ld.shared.u8 	%rs22, [%r480];
	st.shared.u8 	[%r101+-128], %rs22;
	add.s32 	%r590, %r590, -4;
$L__BB2_84:
	setp.eq.s32 	%p48, %r98, 0;
	@%p48 bra 	$L__BB2_98;
	setp.eq.s32 	%p49, %r98, 1;
	@%p49 bra 	$L__BB2_93;
	shl.b32 	%r481, %r590, 2;
	mov.u32 	%r482, _ZZ32generate_words_transposed_kernelE14s_mask_pattern;
	add.s32 	%r107, %r482, %r481;
	ld.shared.u32 	%r483, [%r107+-4];
	shl.b32 	%r484, %r483, 2;
	mov.u32 	%r485, _ZZ32generate_words_transposed_kernelE15s_charset_sizes;
	add.s32 	%r486, %r485, %r484;
	ld.shared.s32 	%rd109, [%r486];
	mov.u32 	%r487, _ZZ32generate_words_transposed_kernelE17s_charset_offsets;
	add.s32 	%r488, %r487, %r484;
	ld.shared.u32 	%r108, [%r488];
	or.b64  	%rd202, %rd229, %rd109;
	and.b64  	%rd203, %rd202, -4294967296;
	setp.ne.s64 	%p50, %rd203, 0;
	@%p50 bra 	$L__BB2_88;
	cvt.u32.u64 	%r489, %rd109;
	cvt.u32.u64 	%r490, %rd229;
	div.u32 	%r491, %r490, %r489;
	mul.lo.s32 	%r492, %r491, %r489;
	sub.s32 	%r493, %r490, %r492;
	cvt.u64.u32 	%rd256, %r491;
	cvt.u64.u32 	%rd257, %r493;
	bra.uni 	$L__BB2_89;
$L__BB2_88:
	div.u64 	%rd256, %rd229, %rd109;
	mul.lo.s64 	%rd204, %rd256, %rd109;
	sub.s64 	%rd257, %rd229, %rd204;
$L__BB2_89:
	cvt.u32.u64 	%r494, %rd257;
	add.s32 	%r495, %r108, %r494;
	mov.u32 	%r496, _ZZ32generate_words_transposed_kernelE14s_charset_data;
	add.s32 	%r497, %r496, %r495;
	ld.shared.u8 	%rs23, [%r497];
	shl.b32 	%r498, %r590, 5;
	add.s32 	%r109, %r76, %r498;
	st.shared.u8 	[%r109+-32], %rs23;
	ld.shared.u32 	%r499, [%r107+-8];
	shl.b32 	%r500, %r499, 2;
	add.s32 	%r502, %r485, %r500;
	ld.shared.s32 	%rd116, [%r502];
	add.s32 	%r504, %r487, %r500;
	ld.shared.u32 	%r110, [%r504];
	or.b64  	%rd205, %rd256, %rd116;
	and.b64  	%rd206, %rd205, -4294967296;
	setp.ne.s64 	%p51, %rd206, 0;
	@%p51 bra 	$L__BB2_91;
	cvt.u32.u64 	%r505, %rd116;
	cvt.u32.u64 	%r506, %rd256;
	div.u32 	%r507, %r506, %r505;
	mul.lo.s32 	%r508, %r507, %r505;
	sub.s32 	%r509, %r506, %r508;
	cvt.u64.u32 	%rd229, %r507;
	cvt.u64.u32 	%rd259, %r509;
	bra.uni 	$L__BB2_92;
$L__BB2_91:
	div.u64 	%rd229, %rd256, %rd116;
	mul.lo.s64 	%rd207, %rd229, %rd116;
	sub.s64 	%rd259, %rd256, %rd207;
$L__BB2_92:
	cvt.u32.u64 	%r510, %rd259;
	add.s32 	%r511, %r110, %r510;
	add.s32 	%r513, %r496, %r511;
	ld.shared.u8 	%rs24, [%r513];
	st.shared.u8 	[%r109+-64], %rs24;
	add.s32 	%r590, %r590, -2;
$L__BB2_93:
	and.b32  	%r514, %r130, 1;
	setp.eq.b32 	%p52, %r514, 1;
	not.pred 	%p53, %p52;
	@%p53 bra 	$L__BB2_98;
	shl.b32 	%r515, %r590, 2;
	mov.u32 	%r516, _ZZ32generate_words_transposed_kernelE14s_mask_pattern;
	add.s32 	%r517, %r516, %r515;
	ld.shared.u32 	%r518, [%r517+-4];
	shl.b32 	%r519, %r518, 2;
	mov.u32 	%r520, _ZZ32generate_words_transposed_kernelE15s_charset_sizes;
	add.s32 	%r521, %r520, %r519;
	ld.shared.s32 	%rd124, [%r521];
	mov.u32 	%r522, _ZZ32generate_words_transposed_kernelE17s_charset_offsets;
	add.s32 	%r523, %r522, %r519;
	ld.shared.u32 	%r113, [%r523];
	or.b64  	%rd208, %rd229, %rd124;
	and.b64  	%rd209, %rd208, -4294967296;
	setp.ne.s64 	%p54, %rd209, 0;
	@%p54 bra 	$L__BB2_96;
	cvt.u32.u64 	%r524, %rd124;
	cvt.u32.u64 	%r525, %rd229;
	rem.u32 	%r526, %r525, %r524;
	cvt.u64.u32 	%rd261, %r526;
	bra.uni 	$L__BB2_97;
$L__BB2_96:
	rem.u64 	%rd261, %rd229, %rd124;
$L__BB2_97:
	cvt.u32.u64 	%r527, %rd261;
	add.s32 	%r528, %r113, %r527;
	mov.u32 	%r529, _ZZ32generate_words_transposed_kernelE14s_charset_data;
	add.s32 	%r530, %r529, %r528;
	ld.shared.u8 	%rs25, [%r530];
	shl.b32 	%r531, %r590, 5;
	add.s32 	%r532, %r76, %r531;
	st.shared.u8 	[%r532+-32], %rs25;
$L__BB2_98:
	setp.eq.s32 	%p55, %r131, 1;
	@%p55 bra 	$L__BB2_101;
	setp.ne.s32 	%p56, %r131, 0;
	@%p56 bra 	$L__BB2_102;
	shl.b32 	%r536, %r130, 5;
	add.s32 	%r537, %r75, %r536;
	add.s32 	%r538, %r537, %r3;
	mov.b16 	%rs27, 10;
	st.shared.u8 	[%r538], %rs27;
	bra.uni 	$L__BB2_102;
$L__BB2_101:
	shl.b32 	%r533, %r130, 5;
	add.s32 	%r534, %r75, %r533;
	add.s32 	%r535, %r534, %r3;
	mov.b16 	%rs26, 0;
	st.shared.u8 	[%r535], %rs26;
$L__BB2_102:
	bar.sync 	0;
	and.b32  	%r539, %r1, 992;
	add.s32 	%r114, %r74, %r539;
	setp.ne.s32 	%p57, %r131, 2;
	selp.u32 	%r540, 1, 0, %p57;
	add.s32 	%r115, %r130, %r540;
	setp.lt.s32 	%p58, %r115, 1;
	@%p58 bra 	$L__BB2_120;
	cvt.u64.u32 	%rd210, %r114;
	cvt.u64.u32 	%rd211, %r3;
	add.s64 	%rd128, %rd210, %rd211;
	cvt.u64.u32 	%rd212, %r115;
	mul.lo.s64 	%rd129, %rd128, %rd212;
	and.b32  	%r116, %r115, 7;
	setp.lt.u32 	%p59, %r115, 8;
	mov.b32 	%r596, 0;
	@%p59 bra 	$L__BB2_108;
	and.b32  	%r596, %r115, 2147483640;
	neg.s32 	%r594, %r596;
	add.s64 	%rd213, %rd129, %rd2;
	add.s64 	%rd262, %rd213, 3;
	or.b32  	%r543, %r286, %r3;
	add.s32 	%r545, %r543, %r287;
	add.s32 	%r593, %r545, 128;
$L__BB2_105:
	.pragma "nounroll";
	setp.ge.u64 	%p60, %rd128, %rd135;
	@%p60 bra 	$L__BB2_107;
	ld.shared.u8 	%rs28, [%r593+-128];
	st.global.u8 	[%rd262+-3], %rs28;
	ld.shared.u8 	%rs29, [%r593+-96];
	st.global.u8 	[%rd262+-2], %rs29;
	ld.shared.u8 	%rs30, [%r593+-64];
	st.global.u8 	[%rd262+-1], %rs30;
	ld.shared.u8 	%rs31, [%r593+-32];
	st.global.u8 	[%rd262], %rs31;
	ld.shared.u8 	%rs32, [%r593];
	st.global.u8 	[%rd262+1], %rs32;
	ld.shared.u8 	%rs33, [%r593+32];
	st.global.u8 	[%rd262+2], %rs33;
	ld.shared.u8 	%rs34, [%r593+64];
	st.global.u8 	[%rd262+3], %rs34;
	ld.shared.u8 	%rs35, [%r593+96];
	st.global.u8 	[%rd262+4], %rs35;
$L__BB2_107:
	add.s32 	%r594, %r594, 8;
	add.s64 	%rd262, %rd262, 8;
	add.s32 	%r593, %r593, 256;
	setp.ne.s32 	%p61, %r594, 0;
	@%p61 bra 	$L__BB2_105;
$L__BB2_108:
	setp.eq.s32 	%p62, %r116, 0;
	@%p62 bra 	$L__BB2_120;
	and.b32  	%r125, %r115, 3;
	setp.lt.u32 	%p63, %r116, 4;
	@%p63 bra 	$L__BB2_113;
	setp.ge.u64 	%p64, %rd128, %rd135;
	@%p64 bra 	$L__BB2_112;
	shl.b32 	%r546, %r596, 5;
	add.s32 	%r547, %r76, %r546;
	ld.shared.u8 	%rs36, [%r547];
	cvt.u64.u32 	%rd214, %r596;
	add.s64 	%rd215, %rd129, %rd214;
	add.s64 	%rd216, %rd2, %rd215;
	st.global.u8 	[%rd216], %rs36;
	ld.shared.u8 	%rs37, [%r547+32];
	st.global.u8 	[%rd216+1], %rs37;
	ld.shared.u8 	%rs38, [%r547+64];
	st.global.u8 	[%rd216+2], %rs38;
	ld.shared.u8 	%rs39, [%r547+96];
	st.global.u8 	[%rd216+3], %rs39;
$L__BB2_112:
	add.s32 	%r596, %r596, 4;
$L__BB2_113:
	setp.eq.s32 	%p65, %r125, 0;
	@%p65 bra 	$L__BB2_120;
	setp.eq.s32 	%p66, %r125, 1;
	@%p66 bra 	$L__BB2_118;
	setp.ge.u64 	%p67, %rd128, %rd135;
	@%p67 bra 	$L__BB2_117;
	shl.b32 	%r548, %r596, 5;
	add.s32 	%r549, %r76, %r548;
	ld.shared.u8 	%rs40, [%r549];
	cvt.u64.u32 	%rd217, %r596;
	add.s64 	%rd218, %rd129, %rd217;
	add.s64 	%rd219, %rd2, %rd218;
	st.global.u8 	[%rd219], %rs40;
	ld.shared.u8 	%rs41, [%r549+32];
	st.global.u8 	[%rd219+1], %rs41;
$L__BB2_117:
	add.s32 	%r596, %r596, 2;
$L__BB2_118:
	setp.ge.u64 	%p68, %rd128, %rd135;
	and.b32  	%r550, %r115, 1;
	setp.eq.b32 	%p69, %r550, 1;
	not.pred 	%p70, %p69;
	or.pred  	%p71, %p70, %p68;
	@%p71 bra 	$L__BB2_120;
	shl.b32 	%r551, %r596, 5;
	add.s32 	%r552, %r76, %r551;
	ld.shared.u8 	%rs42, [%r552];
	cvt.u64.u32 	%rd221, %r596;
	add.s64 	%rd222, %rd129, %rd221;
	add.s64 	%rd223, %rd2, %rd222;
	st.global.u8 	[%rd223], %rs42;
$L__BB2_120:
	ret;

}
	// .globl	generate_words_columnmajor_kernel
.visible .entry generate_words_columnmajor_kernel(
	.param .u64 .ptr .align 1 generate_words_columnmajor_kernel_param_0,
	.param .u64 .ptr .align 1 generate_words_columnmajor_kernel_param_1,
	.param .u64 .ptr .align 1 generate_words_columnmajor_kernel_param_2,
	.param .u64 .ptr .align 1 generate_words_columnmajor_kernel_param_3,
	.param .u64 generate_words_columnmajor_kernel_param_4,
	.param .u32 generate_words_columnmajor_kernel_param_5,
	.param .u64 .ptr .align 1 generate_words_columnmajor_kernel_param_6,
	.param .u64 generate_words_columnmajor_kernel_param_7,
	.param .u32 generate_words_columnmajor_kernel_param_8
)
{
	.reg .pred 	%p<47>;
	.reg .b16 	%rs<20>;
	.reg .b32 	%r<400>;
	.reg .b64 	%rd<172>;
	// demoted variable
	.shared .align 4 .b8 _ZZ33generate_words_columnmajor_kernelE15s_charset_sizes[128];
	// demoted variable
	.shared .align 4 .b8 _ZZ33generate_words_columnmajor_kernelE17s_charset_offsets[128];
	// demoted variable
	.shared .align 4 .b8 _ZZ33generate_words_columnmajor_kernelE14s_mask_pattern[128];
	// demoted variable
	.shared .align 1 .b8 _ZZ33generate_words_columnmajor_kernelE14s_charset_data[512];
	// demoted variable
	.shared .align 4 .u32 _ZZ33generate_words_columnmajor_kernelE14s_num_charsets;
	// demoted variable
	.shared .align 4 .u32 _ZZ33generate_words_columnmajor_kernelE20s_total_charset_size;
	ld.param.u64 	%rd74, [generate_words_columnmajor_kernel_param_0];
	ld.param.u64 	%rd71, [generate_words_columnmajor_kernel_param_1];
	ld.param.u64 	%rd75, [generate_words_columnmajor_kernel_param_2];
	ld.param.u64 	%rd76, [generate_words_columnmajor_kernel_param_3];
	ld.param.u64 	%rd72, [generate_words_columnmajor_kernel_param_4];
	ld.param.u32 	%r90, [generate_words_columnmajor_kernel_param_5];
	ld.param.u64 	%rd77, [generate_words_columnmajor_kernel_param_6];
	ld.param.u64 	%rd73, [generate_words_columnmajor_kernel_param_7];
	ld.param.u32 	%r91, [generate_words_columnmajor_kernel_param_8];
	cvta.to.global.u64 	%rd1, %rd74;
	cvta.to.global.u64 	%rd2, %rd77;
	cvta.to.global.u64 	%rd3, %rd75;
	cvta.to.global.u64 	%rd4, %rd76;
	mov.u32 	%r1, %tid.x;
	setp.ge.s32 	%p1, %r1, %r90;
	@%p1 bra 	$L__BB3_2;
	mul.wide.u32 	%rd78, %r1, 4;
	add.s64 	%rd79, %rd4, %rd78;
	ld.global.nc.u32 	%r92, [%rd79];
	shl.b32 	%r93, %r1, 2;
	mov.u32 	%r94, _ZZ33generate_words_columnmajor_kernelE14s_mask_pattern;
	add.s32 	%r95, %r94, %r93;
	st.shared.u32 	[%r95], %r92;
$L__BB3_2:
	setp.ne.s32 	%p2, %r1, 0;
	@%p2 bra 	$L__BB3_31;
	setp.lt.s32 	%p3, %r90, 1;
	mov.b32 	%r377, 1;
	@%p3 bra 	$L__BB3_17;
	and.b32  	%r2, %r90, 15;
	setp.lt.u32 	%p4, %r90, 16;
	mov.b32 	%r369, 0;
	mov.u32 	%r376, %r369;
	@%p4 bra 	$L__BB3_7;
	and.b32  	%r369, %r90, 2147483632;
	neg.s32 	%r363, %r369;
	add.s64 	%rd151, %rd4, 32;
	mov.b32 	%r376, 0;
$L__BB3_6:
	.pragma "nounroll";
	ld.global.nc.u32 	%r100, [%rd151+-32];
	max.s32 	%r101, %r100, %r376;
	ld.global.nc.u32 	%r102, [%rd151+-28];
	max.s32 	%r103, %r102, %r101;
	ld.global.nc.u32 	%r104, [%rd151+-24];
	max.s32 	%r105, %r104, %r103;
	ld.global.nc.u32 	%r106, [%rd151+-20];
	max.s32 	%r107, %r106, %r105;
	ld.global.nc.u32 	%r108, [%rd151+-16];
	max.s32 	%r109, %r108, %r107;
	ld.global.nc.u32 	%r110, [%rd151+-12];
	max.s32 	%r111, %r110, %r109;
	ld.global.nc.u32 	%r112, [%rd151+-8];
	max.s32 	%r113, %r112, %r111;
	ld.global.nc.u32 	%r114, [%rd151+-4];
	max.s32 	%r115, %r114, %r113;
	ld.global.nc.u32 	%r116, [%rd151];
	max.s32 	%r117, %r116, %r115;
	ld.global.nc.u32 	%r118, [%rd151+4];
	max.s32 	%r119, %r118, %r117;
	ld.global.nc.u32 	%r120, [%rd151+8];
	max.s32 	%r121, %r120, %r119;
	ld.global.nc.u32 	%r122, [%rd151+12];
	max.s32 	%r123, %r122, %r121;
	ld.global.nc.u32 	%r124, [%rd151+16];
	max.s32 	%r125, %r124, %r123;
	ld.global.nc.u32 	%r126, [%rd151+20];
	max.s32 	%r127, %r126, %r125;
	ld.global.nc.u32 	%r128, [%rd151+24];
	max.s32 	%r129, %r128, %r127;
	ld.global.nc.u32 	%r130, [%rd151+28];
	max.s32 	%r376, %r130, %r129;
	add.s32 	%r363, %r363, 16;
	add.s64 	%rd151, %rd151, 64;
	setp.ne.s32 	%p5, %r363, 0;
	@%p5 bra 	$L__BB3_6;
$L__BB3_7:
	setp.eq.s32 	%p6, %r2, 0;
	@%p6 bra 	$L__BB3_16;
	and.b32  	%r12, %r90, 7;
	setp.lt.u32 	%p7, %r2, 8;
	@%p7 bra 	$L__BB3_10;
	mul.wide.u32 	%rd80, %r369, 4;
	add.s64 	%rd81, %rd4, %rd80;
	ld.global.nc.u32 	%r132, [%rd81];
	max.s32 	%r133, %r132, %r376;
	ld.global.nc.u32 	%r134, [%rd81+4];
	max.s32 	%r135, %r134, %r133;
	ld.global.nc.u32 	%r136, [%rd81+8];
	max.s32 	%r137, %r136, %r135;
	ld.global.nc.u32 	%r138, [%rd81+12];
	max.s32 	%r139, %r138, %r137;
	ld.global.nc.u32 	%r140, [%rd81+16];
	max.s32 	%r141, %r140, %r139;
	ld.global.nc.u32 	%r142, [%rd81+20];
	max.s32 	%r143, %r142, %r141;
	ld.global.nc.u32 	%r144, [%rd81+24];
	max.s32 	%r145, %r144, %r143;
	ld.global.nc.u32 	%r146, [%rd81+28];
	max.s32 	%r376, %r146, %r145;
	add.s32 	%r369, %r369, 8;
$L__BB3_10:
	setp.eq.s32 	%p8, %r12, 0;
	@%p8 bra 	$L__BB3_16;
	and.b32  	%r18, %r90, 3;
	setp.lt.u32 	%p9, %r12, 4;
	@%p9 bra 	$L__BB3_13;
	mul.wide.u32 	%rd82, %r369, 4;
	add.s64 	%rd83, %rd4, %rd82;
	ld.global.nc.u32 	%r148, [%rd83];
	max.s32 	%r149, %r148, %r376;
	ld.global.nc.u32 	%r150, [%rd83+4];
	max.s32 	%r151, %r150, %r149;
	ld.global.nc.u32 	%r152, [%rd83+8];
	max.s32 	%r153, %r152, %r151;
	ld.global.nc.u32 	%r154, [%rd83+12];
	max.s32 	%r376, %r154, %r153;
	add.s32 	%r369, %r369, 4;
$L__BB3_13:
	setp.eq.s32 	%p10, %r18, 0;
	@%p10 bra 	$L__BB3_16;
	mul.wide.u32 	%rd84, %r369, 4;
	add.s64 	%rd152, %rd4, %rd84;
	neg.s32 	%r374, %r18;
$L__BB3_15:
	.pragma "nounroll";
	ld.global.nc.u32 	%r155, [%rd152];
	max.s32 	%r376, %r155, %r376;
	add.s64 	%rd152, %rd152, 4;
	add.s32 	%r374, %r374, 1;
	setp.ne.s32 	%p11, %r374, 0;
	@%p11 bra 	$L__BB3_15;
$L__BB3_16:
	add.s32 	%r377, %r376, 1;
$L__BB3_17:
	st.shared.u32 	[_ZZ33generate_words_columnmajor_kernelE14s_num_charsets], %r377;
	setp.lt.s32 	%p12, %r377, 1;
	mov.b32 	%r391, 0;
	@%p12 bra 	$L__BB3_30;
	and.b32  	%r32, %r377, 15;
	setp.lt.u32 	%p13, %r377, 16;
	mov.b32 	%r384, 0;
	mov.u32 	%r391, %r384;
	@%p13 bra 	$L__BB3_21;
	and.b32  	%r384, %r377, 2147483632;
	neg.s32 	%r378, %r384;
	add.s64 	%rd153, %rd3, 32;
	mov.b32 	%r391, 0;
$L__BB3_20:
	.pragma "nounroll";
	ld.global.nc.u32 	%r160, [%rd153+-32];
	add.s32 	%r161, %r160, %r391;
	ld.global.nc.u32 	%r162, [%rd153+-28];
	add.s32 	%r163, %r162, %r161;
	ld.global.nc.u32 	%r164, [%rd153+-24];
	add.s32 	%r165, %r164, %r163;
	ld.global.nc.u32 	%r166, [%rd153+-20];
	add.s32 	%r167, %r166, %r165;
	ld.global.nc.u32 	%r168, [%rd153+-16];
	add.s32 	%r169, %r168, %r167;
	ld.global.nc.u32 	%r170, [%rd153+-12];
	add.s32 	%r171, %r170, %r169;
	ld.global.nc.u32 	%r172, [%rd153+-8];
	add.s32 	%r173, %r172, %r171;
	ld.global.nc.u32 	%r174, [%rd153+-4];
	add.s32 	%r175, %r174, %r173;
	ld.global.nc.u32 	%r176, [%rd153];
	add.s32 	%r177, %r176, %r175;
	ld.global.nc.u32 	%r178, [%rd153+4];
	add.s32 	%r179, %r178, %r177;
	ld.global.nc.u32 	%r180, [%rd153+8];
	add.s32 	%r181, %r180, %r179;
	ld.global.nc.u32 	%r182, [%rd153+12];
	add.s32 	%r183, %r182, %r181;
	ld.global.nc.u32 	%r184, [%rd153+16];
	add.s32 	%r185, %r184, %r183;
	ld.global.nc.u32 	%r186, [%rd153+20];
	add.s32 	%r187, %r186, %r185;
	ld.global.nc.u32 	%r188, [%rd153+24];
	add.s32 	%r189, %r188, %r187;
	ld.global.nc.u32 	%r190, [%rd153+28];
	add.s32 	%r391, %r190, %r189;
	add.s32 	%r378, %r378, 16;
	add.s64 	%rd153, %rd153, 64;
	setp.ne.s32 	%p14, %r378, 0;
	@%p14 bra 	$L__BB3_20;
$L__BB3_21:
	setp.eq.s32 	%p15, %r32, 0;
	@%p15 bra 	$L__BB3_30;
	and.b32  	%r42, %r377, 7;
	setp.lt.u32 	%p16, %r32, 8;
	@%p16 bra 	$L__BB3_24;
	mul.wide.u32 	%rd85, %r384, 4;
	add.s64 	%rd86, %rd3, %rd85;
	ld.global.nc.u32 	%r192, [%rd86];
	add.s32 	%r193, %r192, %r391;
	ld.global.nc.u32 	%r194, [%rd86+4];
	add.s32 	%r195, %r194, %r193;
	ld.global.nc.u32 	%r196, [%rd86+8];
	add.s32 	%r197, %r196, %r195;
	ld.global.nc.u32 	%r198, [%rd86+12];
	add.s32 	%r199, %r198, %r197;
	ld.global.nc.u32 	%r200, [%rd86+16];
	add.s32 	%r201, %r200, %r199;
	ld.global.nc.u32 	%r202, [%rd86+20];
	add.s32 	%r203, %r202, %r201;
	ld.global.nc.u32 	%r204, [%rd86+24];
	add.s32 	%r205, %r204, %r203;
	ld.global.nc.u32 	%r206, [%rd86+28];
	add.s32 	%r391, %r206, %r205;
	add.s32 	%r384, %r384, 8;
$L__BB3_24:
	setp.eq.s32 	%p17, %r42, 0;
	@%p17 bra 	$L__BB3_30;
	and.b32  	%r48, %r377, 3;
	setp.lt.u32 	%p18, %r42, 4;
	@%p18 bra 	$L__BB3_27;
	mul.wide.u32 	%rd87, %r384, 4;
	add.s64 	%rd88, %rd3, %rd87;
	ld.global.nc.u32 	%r208, [%rd88];
	add.s32 	%r209, %r208, %r391;
	ld.global.nc.u32 	%r210, [%rd88+4];
	add.s32 	%r211, %r210, %r209;
	ld.global.nc.u32 	%r212, [%rd88+8];
	add.s32 	%r213, %r212, %r211;
	ld.global.nc.u32 	%r214, [%rd88+12];
	add.s32 	%r391, %r214, %r213;
	add.s32 	%r384, %r384, 4;
$L__BB3_27:
	setp.eq.s32 	%p19, %r48, 0;
	@%p19 bra 	$L__BB3_30;
	mul.wide.u32 	%rd89, %r384, 4;
	add.s64 	%rd154, %rd3, %rd89;
	neg.s32 	%r389, %r48;
$L__BB3_29:
	.pragma "nounroll";
	ld.global.nc.u32 	%r215, [%rd154];
	add.s32 	%r391, %r215, %r391;
	add.s64 	%rd154, %rd154, 4;
	add.s32 	%r389, %r389, 1;
	setp.ne.s32 	%p20, %r389, 0;
	@%p20 bra 	$L__BB3_29;
$L__BB3_30:
	st.shared.u32 	[_ZZ33generate_words_columnmajor_kernelE20s_total_charset_size], %r391;
$L__BB3_31:
	bar.sync 	0;
	ld.shared.u32 	%r216, [_ZZ33generate_words_columnmajor_kernelE14s_num_charsets];
	setp.ge.s32 	%p21, %r1, %r216;
	@%p21 bra 	$L__BB3_33;
	mul.wide.u32 	%rd90, %r1, 4;
	add.s64 	%rd91, %rd3, %rd90;
	ld.global.nc.u32 	%r217, [%rd91];
	shl.b32 	%r218, %r1, 2;
	mov.u32 	%r219, _ZZ33generate_words_columnmajor_kernelE15s_charset_sizes;
	add.s32 	%r220, %r219, %r218;
	st.shared.u32 	[%r220], %r217;
	cvta.to.global.u64 	%rd92, %rd71;
	add.s64 	%rd93, %rd92, %rd90;
	ld.global.nc.u32 	%r221, [%rd93];
	mov.u32 	%r222, _ZZ33generate_words_columnmajor_kernelE17s_charset_offsets;
	add.s32 	%r223, %r222, %r218;
	st.shared.u32 	[%r223], %r221;
$L__BB3_33:
	ld.shared.u32 	%r60, [_ZZ33generate_words_columnmajor_kernelE20s_total_charset_size];
	setp.ge.s32 	%p22, %r1, %r60;
	setp.gt.u32 	%p23, %r1, 511;
	or.pred  	%p24, %p23, %p22;
	@%p24 bra 	$L__BB3_40;
	mov.u32 	%r61, %ntid.x;
	min.s32 	%r62, %r60, 512;
	add.s32 	%r224, %r1, %r61;
	max.s32 	%r225, %r62, %r224;
	setp.lt.s32 	%p25, %r224, %r62;
	selp.u32 	%r226, 1, 0, %p25;
	add.s32 	%r227, %r224, %r226;
	sub.s32 	%r228, %r225, %r227;
	div.u32 	%r229, %r228, %r61;
	add.s32 	%r63, %r229, %r226;
	and.b32  	%r230, %r63, 3;
	setp.eq.s32 	%p26, %r230, 3;
	mov.u32 	%r394, %r1;
	@%p26 bra 	$L__BB3_37;
	cvt.u64.u32 	%rd94, %r1;
	add.s64 	%rd155, %rd1, %rd94;
	add.s32 	%r231, %r63, 1;
	and.b32  	%r232, %r231, 3;
	neg.s32 	%r392, %r232;
	cvt.u64.u32 	%rd95, %r61;
	mov.u32 	%r394, %r1;
$L__BB3_36:
	.pragma "nounroll";
	ld.global.nc.u8 	%rs1, [%rd155];
	cvt.u16.u8 	%rs2, %rs1;
	mov.u32 	%r233, _ZZ33generate_words_columnmajor_kernelE14s_charset_data;
	add.s32 	%r234, %r233, %r394;
	st.shared.u8 	[%r234], %rs2;
	add.s32 	%r394, %r394, %r61;
	add.s64 	%rd155, %rd155, %rd95;
	add.s32 	%r392, %r392, 1;
	setp.ne.s32 	%p27, %r392, 0;
	@%p27 bra 	$L__BB3_36;
$L__BB3_37:
	setp.lt.u32 	%p28, %r63, 3;
	@%p28 bra 	$L__BB3_40;
	mov.u32 	%r235, _ZZ33generate_words_columnmajor_kernelE14s_charset_data;
$L__BB3_39:
	cvt.u64.u32 	%rd96, %r394;
	add.s64 	%rd97, %rd1, %rd96;
	ld.global.nc.u8 	%rs3, [%rd97];
	cvt.u16.u8 	%rs4, %rs3;
	add.s32 	%r236, %r235, %r394;
	st.shared.u8 	[%r236], %rs4;
	add.s32 	%r237, %r394, %r61;
	cvt.u64.u32 	%rd98, %r237;
	add.s64 	%rd99, %rd1, %rd98;
	ld.global.nc.u8 	%rs5, [%rd99];
	cvt.u16.u8 	%rs6, %rs5;
	add.s32 	%r238, %r236, %r61;
	st.shared.u8 	[%r238], %rs6;
	add.s32 	%r239, %r237, %r61;
	cvt.u64.u32 	%rd100, %r239;
	add.s64 	%rd101, %rd1, %rd100;
	ld.global.nc.u8 	%rs7, [%rd101];
	cvt.u16.u8 	%rs8, %rs7;
	add.s32 	%r240, %r238, %r61;
	st.shared.u8 	[%r240], %rs8;
	add.s32 	%r241, %r239, %r61;
	cvt.u64.u32 	%rd102, %r241;
	add.s64 	%rd103, %rd1, %rd102;
	ld.global.nc.u8 	%rs9, [%rd103];
	cvt.u16.u8 	%rs10, %rs9;
	add.s32 	%r242, %r240, %r61;
	st.shared.u8 	[%r242], %rs10;
	add.s32 	%r394, %r241, %r61;
	setp.lt.s32 	%p29, %r394, %r62;
	@%p29 bra 	$L__BB3_39;
$L__BB3_40:
	bar.sync 	0;
	mov.u32 	%r243, %ctaid.x;
	mov.u32 	%r244, %ntid.x;
	mad.lo.s32 	%r245, %r243, %r244, %r1;
	cvt.u64.u32 	%rd20, %r245;
	setp.le.u64 	%p30, %rd73, %rd20;
	@%p30 bra 	$L__BB3_75;
	add.s64 	%rd156, %rd72, %rd20;
	setp.lt.s32 	%p31, %r90, 1;
	@%p31 bra 	$L__BB3_71;
	and.b32  	%r72, %r90, 3;
	setp.lt.u32 	%p32, %r90, 4;
	mov.u32 	%r398, %r90;
	@%p32 bra 	$L__BB3_57;
	and.b32  	%r73, %r90, 2147483644;
	mov.b32 	%r397, 0;
	mov.u32 	%r248, _ZZ33generate_words_columnmajor_kernelE14s_mask_pattern;
	mov.u32 	%r251, _ZZ33generate_words_columnmajor_kernelE15s_charset_sizes;
	mov.u32 	%r398, %r90;
$L__BB3_44:
	.pragma "nounroll";
	shl.b32 	%r247, %r398, 2;
	add.s32 	%r76, %r248, %r247;
	ld.shared.u32 	%r249, [%r76+-4];
	shl.b32 	%r250, %r249, 2;
	add.s32 	%r252, %r251, %r250;
	ld.shared.s32 	%rd23, [%r252];
	mov.u32 	%r253, _ZZ33generate_words_columnmajor_kernelE17s_charset_offsets;
	add.s32 	%r254, %r253, %r250;
	ld.shared.u32 	%r77, [%r254];
	or.b64  	%rd104, %rd156, %rd23;
	and.b64  	%rd105, %rd104, -4294967296;
	setp.ne.s64 	%p33, %rd105, 0;
	@%p33 bra 	$L__BB3_46;
	cvt.u32.u64 	%r255, %rd23;
	cvt.u32.u64 	%r256, %rd156;
	div.u32 	%r257, %r256, %r255;
	mul.lo.s32 	%r258, %r257, %r255;
	sub.s32 	%r259, %r256, %r258;
	cvt.u64.u32 	%rd157, %r257;
	cvt.u64.u32 	%rd158, %r259;
	bra.uni 	$L__BB3_47;
$L__BB3_46:
	div.u64 	%rd157, %rd156, %rd23;
	mul.lo.s64 	%rd106, %rd157, %rd23;
	sub.s64 	%rd158, %rd156, %rd106;
$L__BB3_47:
	cvt.u32.u64 	%r260, %rd158;
	add.s32 	%r261, %r77, %r260;
	mov.u32 	%r262, _ZZ33generate_words_columnmajor_kernelE14s_charset_data;
	add.s32 	%r263, %r262, %r261;
	ld.shared.u8 	%rs11, [%r263];
	add.s32 	%r264, %r398, -1;
	cvt.u64.u32 	%rd107, %r264;
	mad.lo.s64 	%rd108, %rd73, %rd107, %rd20;
	add.s64 	%rd109, %rd2, %rd108;
	st.global.u8 	[%rd109], %rs11;
	ld.shared.u32 	%r265, [%r76+-8];
	shl.b32 	%r266, %r265, 2;
	add.s32 	%r268, %r251, %r266;
	ld.shared.s32 	%rd30, [%r268];
	add.s32 	%r270, %r253, %r266;
	ld.shared.u32 	%r78, [%r270];
	or.b64  	%rd110, %rd157, %rd30;
	and.b64  	%rd111, %rd110, -4294967296;
	setp.ne.s64 	%p34, %rd111, 0;
	@%p34 bra 	$L__BB3_49;
	cvt.u32.u64 	%r271, %rd30;
	cvt.u32.u64 	%r272, %rd157;
	div.u32 	%r273, %r272, %r271;
	mul.lo.s32 	%r274, %r273, %r271;
	sub.s32 	%r275, %r272, %r274;
	cvt.u64.u32 	%rd159, %r273;
	cvt.u64.u32 	%rd160, %r275;
	bra.uni 	$L__BB3_50;
$L__BB3_49:
	div.u64 	%rd159, %rd157, %rd30;
	mul.lo.s64 	%rd112, %rd159, %rd30;
	sub.s64 	%rd160, %rd157, %rd112;
$L__BB3_50:
	cvt.u32.u64 	%r276, %rd160;
	add.s32 	%r277, %r78, %r276;
	add.s32 	%r279, %r262, %r277;
	ld.shared.u8 	%rs12, [%r279];
	add.s32 	%r280, %r398, -2;
	cvt.u64.u32 	%rd113, %r280;
	mad.lo.s64 	%rd114, %rd73, %rd113, %rd20;
	add.s64 	%rd115, %rd2, %rd114;
	st.global.u8 	[%rd115], %rs12;
	ld.shared.u32 	%r281, [%r76+-12];
	shl.b32 	%r282, %r281, 2;
	add.s32 	%r284, %r251, %r282;
	ld.shared.s32 	%rd37, [%r284];
	add.s32 	%r286, %r253, %r282;
	ld.shared.u32 	%r79, [%r286];
	or.b64  	%rd116, %rd159, %rd37;
	and.b64  	%rd117, %rd116, -4294967296;
	setp.ne.s64 	%p35, %rd117, 0;
	@%p35 bra 	$L__BB3_52;
	cvt.u32.u64 	%r287, %rd37;
	cvt.u32.u64 	%r288, %rd159;
	div.u32 	%r289, %r288, %r287;
	mul.lo.s32 	%r290, %r289, %r287;
	sub.s32 	%r291, %r288, %r290;
	cvt.u64.u32 	%rd161, %r289;
	cvt.u64.u32 	%rd162, %r291;
	bra.uni 	$L__BB3_53;
$L__BB3_52:
	div.u64 	%rd161, %rd159, %rd37;
	mul.lo.s64 	%rd118, %rd161, %rd37;
	sub.s64 	%rd162, %rd159, %rd118;
$L__BB3_53:
	cvt.u32.u64 	%r292, %rd162;
	add.s32 	%r293, %r79, %r292;
	add.s32 	%r295, %r262, %r293;
	ld.shared.u8 	%rs13, [%r295];
	add.s32 	%r296, %r398, -3;
	cvt.u64.u32 	%rd119, %r296;
	mad.lo.s64 	%rd120, %rd73, %rd119, %rd20;
	add.s64 	%rd121, %rd2, %rd120;
	st.global.u8 	[%rd121], %rs13;
	add.s32 	%r398, %r398, -4;
	ld.shared.u32 	%r297, [%r76+-16];
	shl.b32 	%r298, %r297, 2;
	add.s32 	%r300, %r251, %r298;
	ld.shared.s32 	%rd44, [%r300];
	add.s32 	%r302, %r253, %r298;
	ld.shared.u32 	%r81, [%r302];
	or.b64  	%rd122, %rd161, %rd44;
	and.b64  	%rd123, %rd122, -4294967296;
	setp.ne.s64 	%p36, %rd123, 0;
	@%p36 bra 	$L__BB3_55;
	cvt.u32.u64 	%r303, %rd44;
	cvt.u32.u64 	%r304, %rd161;
	div.u32 	%r305, %r304, %r303;
	mul.lo.s32 	%r306, %r305, %r303;
	sub.s32 	%r307, %r304, %r306;
	cvt.u64.u32 	%rd156, %r305;
	cvt.u64.u32 	%rd164, %r307;
	bra.uni 	$L__BB3_56;
$L__BB3_55:
	div.u64 	%rd156, %rd161, %rd44;
	mul.lo.s64 	%rd124, %rd156, %rd44;
	sub.s64 	%rd164, %rd161, %rd124;
$L__BB3_56:
	cvt.u32.u64 	%r308, %rd164;
	add.s32 	%r309, %r81, %r308;
	add.s32 	%r311, %r262, %r309;
	ld.shared.u8 	%rs14, [%r311];
	cvt.u64.u32 	%rd125, %r398;
	mad.lo.s64 	%rd126, %rd73, %rd125, %rd20;
	add.s64 	%rd127, %rd2, %rd126;
	st.global.u8 	[%rd127], %rs14;
	add.s32 	%r397, %r397, 4;
	setp.ne.s32 	%p37, %r397, %r73;
	@%p37 bra 	$L__BB3_44;
$L__BB3_57:
	setp.eq.s32 	%p38, %r72, 0;
	@%p38 bra 	$L__BB3_71;
	setp.eq.s32 	%p39, %r72, 1;
	@%p39 bra 	$L__BB3_66;
	shl.b32 	%r312, %r398, 2;
	mov.u32 	%r313, _ZZ33generate_words_columnmajor_kernelE14s_mask_pattern;
	add.s32 	%r84, %r313, %r312;
	ld.shared.u32 	%r314, [%r84+-4];
	shl.b32 	%r315, %r314, 2;
	mov.u32 	%r316, _ZZ33generate_words_columnmajor_kernelE15s_charset_sizes;
	add.s32 	%r317, %r316, %r315;
	ld.shared.s32 	%rd52, [%r317];
	mov.u32 	%r318, _ZZ33generate_words_columnmajor_kernelE17s_charset_offsets;
	add.s32 	%r319, %r318, %r315;
	ld.shared.u32 	%r85, [%r319];
	or.b64  	%rd128, %rd156, %rd52;
	and.b64  	%rd129, %rd128, -4294967296;
	setp.ne.s64 	%p40, %rd129, 0;
	@%p40 bra 	$L__BB3_61;
	cvt.u32.u64 	%r320, %rd52;
	cvt.u32.u64 	%r321, %rd156;
	div.u32 	%r322, %r321, %r320;
	mul.lo.s32 	%r323, %r322, %r320;
	sub.s32 	%r324, %r321, %r323;
	cvt.u64.u32 	%rd166, %r322;
	cvt.u64.u32 	%rd167, %r324;
	bra.uni 	$L__BB3_62;
$L__BB3_61:
	div.u64 	%rd166, %rd156, %rd52;
	mul.lo.s64 	%rd130, %rd166, %rd52;
	sub.s64 	%rd167, %rd156, %rd130;
$L__BB3_62:
	cvt.u32.u64 	%r325, %rd167;
	add.s32 	%r326, %r85, %r325;
	mov.u32 	%r327, _ZZ33generate_words_columnmajor_kernelE14s_charset_data;
	add.s32 	%r328, %r327, %r326;
	ld.shared.u8 	%rs15, [%r328];
	add.s32 	%r329, %r398, -1;
	cvt.u64.u32 	%rd131, %r329;
	mad.lo.s64 	%rd132, %rd73, %rd131, %rd20;
	add.s64 	%rd133, %rd2, %rd132;
	st.global.u8 	[%rd133], %rs15;
	add.s32 	%r398, %r398, -2;
	ld.shared.u32 	%r330, [%r84+-8];
	shl.b32 	%r331, %r330, 2;
	add.s32 	%r333, %r316, %r331;
	ld.shared.s32 	%rd59, [%r333];
	add.s32 	%r335, %r318, %r331;
	ld.shared.u32 	%r87, [%r335];
	or.b64  	%rd134, %rd166, %rd59;
	and.b64  	%rd135, %rd134, -4294967296;
	setp.ne.s64 	%p41, %rd135, 0;
	@%p41 bra 	$L__BB3_64;
	cvt.u32.u64 	%r336, %rd59;
	cvt.u32.u64 	%r337, %rd166;
	div.u32 	%r338, %r337, %r336;
	mul.lo.s32 	%r339, %r338, %r336;
	sub.s32 	%r340, %r337, %r339;
	cvt.u64.u32 	%rd156, %r338;
	cvt.u64.u32 	%rd169, %r340;
	bra.uni 	$L__BB3_65;
$L__BB3_64:
	div.u64 	%rd156, %rd166, %rd59;
	mul.lo.s64 	%rd136, %rd156, %rd59;
	sub.s64 	%rd169, %rd166, %rd136;
$L__BB3_65:
	cvt.u32.u64 	%r341, %rd169;
	add.s32 	%r342, %r87, %r341;
	add.s32 	%r344, %r327, %r342;
	ld.shared.u8 	%rs16, [%r344];
	cvt.u64.u32 	%rd137, %r398;
	mad.lo.s64 	%rd138, %rd73, %rd137, %rd20;
	add.s64 	%rd139, %rd2, %rd138;
	st.global.u8 	[%rd139], %rs16;
$L__BB3_66:
	and.b32  	%r345, %r90, 1;
	setp.eq.b32 	%p42, %r345, 1;
	not.pred 	%p43, %p42;
	@%p43 bra 	$L__BB3_71;
	shl.b32 	%r346, %r398, 2;
	mov.u32 	%r347, _ZZ33generate_words_columnmajor_kernelE14s_mask_pattern;
	add.s32 	%r348, %r347, %r346;
	ld.shared.u32 	%r349, [%r348+-4];
	shl.b32 	%r350, %r349, 2;
	mov.u32 	%r351, _ZZ33generate_words_columnmajor_kernelE15s_charset_sizes;
	add.s32 	%r352, %r351, %r350;
	ld.shared.s32 	%rd67, [%r352];
	mov.u32 	%r353, _ZZ33generate_words_columnmajor_kernelE17s_charset_offsets;
	add.s32 	%r354, %r353, %r350;
	ld.shared.u32 	%r89, [%r354];
	or.b64  	%rd140, %rd156, %rd67;
	and.b64  	%rd141, %rd140, -4294967296;
	setp.ne.s64 	%p44, %rd141, 0;
	@%p44 bra 	$L__BB3_69;
	cvt.u32.u64 	%r355, %rd67;
	cvt.u32.u64 	%r356, %rd156;
	rem.u32 	%r357, %r356, %r355;
	cvt.u64.u32 	%rd171, %r357;
	bra.uni 	$L__BB3_70;
$L__BB3_69:
	rem.u64 	%rd171, %rd156, %rd67;
$L__BB3_70:
	cvt.u32.u64 	%r358, %rd171;
	add.s32 	%r359, %r89, %r358;
	mov.u32 	%r360, _ZZ33generate_words_columnmajor_kernelE14s_charset_data;
	add.s32 	%r361, %r360, %r359;
	ld.shared.u8 	%rs17, [%r361];
	add.s32 	%r362, %r398, -1;
	cvt.u64.u32 	%rd142, %r362;
	mad.lo.s64 	%rd143, %rd73, %rd142, %rd20;
	add.s64 	%rd144, %rd2, %rd143;
	st.global.u8 	[%rd144], %rs17;
$L__BB3_71:
	setp.eq.s32 	%p45, %r91, 1;
	@%p45 bra 	$L__BB3_74;
	setp.ne.s32 	%p46, %r91, 0;
	@%p46 bra 	$L__BB3_75;
	cvt.s64.s32 	%rd148, %r90;
	mad.lo.s64 	%rd149, %rd73, %rd148, %rd20;
	add.s64 	%rd150, %rd2, %rd149;
	mov.b16 	%rs19, 10;
	st.global.u8 	[%rd150], %rs19;
	bra.uni 	$L__BB3_75;
$L__BB3_74:
	cvt.s64.s32 	%rd145, %r90;
	mad.lo.s64 	%rd146, %rd73, %rd145, %rd20;
	add.s64 	%rd147, %rd2, %rd146;
	mov.b16 	%rs18, 0;
	st.global.u8 	[%rd147], %rs18;
$L__BB3_75:
	ret;

}


// ===== COMPILED SASS (sm_100) =====

	.target	sm_100

	.elftype	@"ET_EXEC"


//--------------------- .note.nv.tkinfo           --------------------------
	.section	.note.nv.tkinfo,"",@"SHT_NOTE"
	.sectionflags	@"SHF_NOTE_NV_TKINFO"
	.tkinfo
        /*0018*/ 	.word	0x00000002
        /*0030*/ 	.string	""
        /*0030*/ 	.string	"ptxas"
        /*0030*/ 	.string	"Cuda compilation tools, release 13.0, V13.0.88"
        /*0030*/ 	.string	"Build cuda_13.0.r13.0/compiler.36424714_0"
        /*0030*/ 	.string	"-arch sm_100 -m 64 "



//--------------------- .note.nv.cuinfo           --------------------------
	.section	.note.nv.cuinfo,"",@"SHT_NOTE"
	.sectionflags	@"SHF_NOTE_NV_CUINFO"
        /*0018*/ 	.short	0x0002
        /*001a*/ 	.short	0x0064
        /*001c*/ 	.short	0x0082
	.zero		2


//--------------------- .nv.info                  --------------------------
	.section	.nv.info,"",@"SHT_CUDA_INFO"
	.align	4


	//----- nvinfo : EIATTR_REGCOUNT
	.align		4
        /*0000*/ 	.byte	0x04, 0x2f
        /*0002*/ 	.short	(.L_1 - .L_0)
	.align		4
.L_0:
        /*0004*/ 	.word	index@(poc_generate_words_compute_only)
        /*0008*/ 	.word	0x00000004


	//----- nvinfo : EIATTR_FRAME_SIZE
	.align		4
.L_1:
        /*000c*/ 	.byte	0x04, 0x11
        /*000e*/ 	.short	(.L_3 - .L_2)
	.align		4
.L_2:
        /*0010*/ 	.word	index@(poc_generate_words_compute_only)
        /*0014*/ 	.word	0x00000000


	//----- nvinfo : EIATTR_REGCOUNT
	.align		4
.L_3:
        /*0018*/ 	.byte	0x04, 0x2f
        /*001a*/ 	.short	(.L_5 - .L_4)
	.align		4
.L_4:
        /*001c*/ 	.word	index@(generate_words_kernel)
        /*0020*/ 	.word	0x00000020


	//----- nvinfo : EIATTR_FRAME_SIZE
	.align		4
.L_5:
        /*0024*/ 	.byte	0x04, 0x11
        /*0026*/ 	.short	(.L_7 - .L_6)
	.align		4
.L_6:
        /*0028*/ 	.word	index@($__internal_5_$__cuda_sm20_rem_u64)
        /*002c*/ 	.word	0x00000000


	//----- nvinfo : EIATTR_FRAME_SIZE
	.align		4
.L_7:
        /*0030*/ 	.byte	0x04, 0x11
        /*0032*/ 	.short	(.L_9 - .L_8)
	.align		4
.L_8:
        /*0034*/ 	.word	index@($__internal_4_$__cuda_sm20_div_u64)
        /*0038*/ 	.word	0x00000000


	//----- nvinfo : EIATTR_FRAME_SIZE
	.align		4
.L_9:
        /*003c*/ 	.byte	0x04, 0x11
        /*003e*/ 	.short	(.L_11 - .L_10)
	.align		4
.L_10:
        /*0040*/ 	.word	index@(generate_words_kernel)
        /*0044*/ 	.word	0x00000000


	//----- nvinfo : EIATTR_REGCOUNT
	.align		4
.L_11:
        /*0048*/ 	.byte	0x04, 0x2f
        /*004a*/ 	.short	(.L_13 - .L_12)
	.align		4
.L_12:
        /*004c*/ 	.word	index@(generate_words_transposed_kernel)
        /*0050*/ 	.word	0x00000022


	//----- nvinfo : EIATTR_FRAME_SIZE
	.align		4
.L_13:
        /*0054*/ 	.byte	0x04, 0x11
        /*0056*/ 	.short	(.L_15 - .L_14)
	.align		4
.L_14:
        /*0058*/ 	.word	index@($__internal_3_$__cuda_sm20_rem_u64)
        /*005c*/ 	.word	0x00000000


	//----- nvinfo : EIATTR_FRAME_SIZE
	.align		4
.L_15:
        /*0060*/ 	.byte	0x04, 0x11
        /*0062*/ 	.short	(.L_17 - .L_16)
	.align		4
.L_16:
        /*0064*/ 	.word	index@($__internal_2_$__cuda_sm20_div_u64)
        /*0068*/ 	.word	0x00000000


	//----- nvinfo : EIATTR_FRAME_SIZE
	.align		4
.L_17:
        /*006c*/ 	.byte	0x04, 0x11
        /*006e*/ 	.short	(.L_19 - .L_18)
	.align		4
.L_18:
        /*0070*/ 	.word	index@(generate_words_transposed_kernel)
        /*0074*/ 	.word	0x00000000


	//----- nvinfo : EIATTR_REGCOUNT
	.align		4
.L_19:
        /*0078*/ 	.byte	0x04, 0x2f
        /*007a*/ 	.short	(.L_21 - .L_20)
	.align		4
.L_20:
        /*007c*/ 	.word	index@(generate_words_columnmajor_kernel)
        /*0080*/ 	.word	0x0000001c


	//----- nvinfo : EIATTR_FRAME_SIZE
	.align		4
.L_21:
        /*0084*/ 	.byte	0x04, 0x11
        /*0086*/ 	.short	(.L_23 - .L_22)
	.align		4
.L_22:
        /*0088*/ 	.word	index@($__internal_1_$__cuda_sm20_rem_u64)
        /*008c*/ 	.word	0x00000000


	//----- nvinfo : EIATTR_FRAME_SIZE
	.align		4
.L_23:
        /*0090*/ 	.byte	0x04, 0x11
        /*0092*/ 	.short	(.L_25 - .L_24)
	.align		4
.L_24:
        /*0094*/ 	.word	index@($__internal_0_$__cuda_sm20_div_u64)
        /*0098*/ 	.word	0x00000000


	//----- nvinfo : EIATTR_FRAME_SIZE
	.align		4
.L_25:
        /*009c*/ 	.byte	0x04, 0x11
        /*009e*/ 	.short	(.L_27 - .L_26)
	.align		4
.L_26:
        /*00a0*/ 	.word	index@(generate_words_columnmajor_kernel)
        /*00a4*/ 	.word	0x00000000


	//----- nvinfo : EIATTR_MIN_STACK_SIZE
	.align		4
.L_27:
        /*00a8*/ 	.byte	0x04, 0x12
        /*00aa*/ 	.short	(.L_29 - .L_28)
	.align		4
.L_28:
        /*00ac*/ 	.word	index@(generate_words_columnmajor_kernel)
        /*00b0*/ 	.word	0x00000000


	//----- nvinfo : EIATTR_MIN_STACK_SIZE
	.align		4
.L_29:
        /*00b4*/ 	.byte	0x04, 0x12
        /*00b6*/ 	.short	(.L_31 - .L_30)
	.align		4
.L_30:
        /*00b8*/ 	.word	index@(generate_words_transposed_kernel)
        /*00bc*/ 	.word	0x00000000


	//----- nvinfo : EIATTR_MIN_STACK_SIZE
	.align		4
.L_31:
        /*00c0*/ 	.byte	0x04, 0x12
        /*00c2*/ 	.short	(.L_33 - .L_32)
	.align		4
.L_32:
        /*00c4*/ 	.word	index@(generate_words_kernel)
        /*00c8*/ 	.word	0x00000000


	//----- nvinfo : EIATTR_MIN_STACK_SIZE
	.align		4
.L_33:
        /*00cc*/ 	.byte	0x04, 0x12
        /*00ce*/ 	.short	(.L_35 - .L_34)
	.align		4
.L_34:
        /*00d0*/ 	.word	index@(poc_generate_words_compute_only)
        /*00d4*/ 	.word	0x00000000
.L_35:


//--------------------- .nv.compat                --------------------------
	.section	.nv.compat,"",@"SHT_CUDA_COMPAT_INFO"
	.align	4
        /*0000*/ 	.byte	0x02, 0x09, 0x00, 0x00, 0x02, 0x02, 0x01, 0x00, 0x02, 0x05, 0x05, 0x00, 0x03, 0x07, 0x01, 0x01
        /*0010*/ 	.byte	0x02, 0x03, 0x00, 0x00, 0x02, 0x06, 0x01, 0x00, 0x04, 0x0b, 0x08, 0x00, 0x09, 0x00, 0x00, 0x00
        /*0020*/ 	.byte	0x00, 0x00, 0x00, 0x00


//--------------------- .nv.info.generate_words_columnmajor_kernel --------------------------
	.section	.nv.info.generate_words_columnmajor_kernel,"",@"SHT_CUDA_INFO"
	.sectionflags	@""
	.align	4


	//----- nvinfo : EIATTR_CUDA_API_VERSION
	.align		4
        /*0000*/ 	.byte	0x04, 0x37
        /*0002*/ 	.short	(.L_37 - .L_36)
.L_36:
        /*0004*/ 	.word	0x00000082


	//----- nvinfo : EIATTR_KPARAM_INFO
	.align		4
.L_37:
        /*0008*/ 	.byte	0x04, 0x17
        /*000a*/ 	.short	(.L_39 - .L_38)
.L_38:
        /*000c*/ 	.word	0x00000000
        /*0010*/ 	.short	0x0008
        /*0012*/ 	.short	0x0040
        /*0014*/ 	.byte	0x00, 0xf0, 0x11, 0x00


	//----- nvinfo : EIATTR_KPARAM_INFO
	.align		4
.L_39:
        /*0018*/ 	.byte	0x04, 0x17
        /*001a*/ 	.short	(.L_41 - .L_40)
.L_40:
        /*001c*/ 	.word	0x00000000
        /*0020*/ 	.short	0x0007
        /*0022*/ 	.short	0x0038
        /*0024*/ 	.byte	0x00, 0xf0, 0x21, 0x00


	//----- nvinfo : EIATTR_KPARAM_INFO
	.align		4
.L_41:
        /*0028*/ 	.byte	0x04, 0x17
        /*002a*/ 	.short	(.L_43 - .L_42)
.L_42:
        /*002c*/ 	.word	0x00000000
        /*0030*/ 	.short	0x0006
        /*0032*/ 	.short	0x0030
        /*0034*/ 	.byte	0x00, 0xf5, 0x21, 0x00


	//----- nvinfo : EIATTR_KPARAM_INFO
	.align		4
.L_43:
        /*0038*/ 	.byte	0x04, 0x17
        /*003a*/ 	.short	(.L_45 - .L_44)
.L_44:
        /*003c*/ 	.word	0x00000000
        /*0040*/ 	.short	0x0005
        /*0042*/ 	.short	0x0028
        /*0044*/ 	.byte	0x00, 0xf0, 0x11, 0x00


	//----- nvinfo : EIATTR_KPARAM_INFO
	.align		4
.L_45:
        /*0048*/ 	.byte	0x04, 0x17
        /*004a*/ 	.short	(.L_47 - .L_46)
.L_46:
        /*004c*/ 	.word	0x00000000
        /*0050*/ 	.short	0x0004
        /*0052*/ 	.short	0x0020
        /*0054*/ 	.byte	0x00, 0xf0, 0x21, 0x00


	//----- nvinfo : EIATTR_KPARAM_INFO
	.align		4
.L_47:
        /*0058*/ 	.byte	0x04, 0x17
        /*005a*/ 	.short	(.L_49 - .L_48)
.L_48:
        /*005c*/ 	.word	0x00000000
        /*0060*/ 	.short	0x0003
        /*0062*/ 	.short	0x0018
        /*0064*/ 	.byte	0x00, 0xf5, 0x21, 0x00


	//----- nvinfo : EIATTR_KPARAM_INFO
	.align		4
.L_49:
        /*0068*/ 	.byte	0x04, 0x17
        /*006a*/ 	.short	(.L_51 - .L_50)
.L_50:
        /*006c*/ 	.word	0x00000000
        /*0070*/ 	.short	0x0002
        /*0072*/ 	.short	0x0010
        /*0074*/ 	.byte	0x00, 0xf5, 0x21, 0x00


	//----- nvinfo : EIATTR_KPARAM_INFO
	.align		4
.L_51:
        /*0078*/ 	.byte	0x04, 0x17
        /*007a*/ 	.short	(.L_53 - .L_52)
.L_52:
        /*007c*/ 	.word	0x00000000
        /*0080*/ 	.short	0x0001
        /*0082*/ 	.short	0x0008
        /*0084*/ 	.byte	0x00, 0xf5, 0x21, 0x00


	//----- nvinfo : EIATTR_KPARAM_INFO
	.align		4
.L_53:
        /*0088*/ 	.byte	0x04, 0x17
        /*008a*/ 	.short	(.L_55 - .L_54)
.L_54:
        /*008c*/ 	.word	0x00000000
        /*0090*/ 	.short	0x0000
        /*0092*/ 	.short	0x0000
        /*0094*/ 	.byte	0x00, 0xf5, 0x21, 0x00


	//----- nvinfo : EIATTR_SPARSE_MMA_MASK
	.align		4
.L_55:
        /*0098*/ 	.byte	0x03, 0x50
        /*009a*/ 	.short	0x0000


	//----- nvinfo : EIATTR_MAXREG_COUNT
	.align		4
        /*009c*/ 	.byte	0x03, 0x1b
        /*009e*/ 	.short	0x00ff


	//----- nvinfo : EIATTR_NUM_BARRIERS
	.align		4
        /*00a0*/ 	.byte	0x02, 0x4c
        /*00a2*/ 	.byte	0x01
	.zero		1


	//----- nvinfo : EIATTR_MERCURY_ISA_VERSION
	.align		4
        /*00a4*/ 	.byte	0x03, 0x5f
        /*00a6*/ 	.short	0x0101


	//----- nvinfo : EIATTR_VRC_CTA_INIT_COUNT
	.align		4
        /*00a8*/ 	.byte	0x02, 0x4a
	.zero		1
	.zero		1


	//----- nvinfo : EIATTR_EXIT_INSTR_OFFSETS
	.align		4
        /*00ac*/ 	.byte	0x04, 0x1c
        /*00ae*/ 	.short	(.L_57 - .L_56)


	//   ....[0]....
.L_56:
        /*00b0*/ 	.word	0x000014d0


	//   ....[1]....
        /*00b4*/ 	.word	0x00002f40


	//   ....[2]....
        /*00b8*/ 	.word	0x00003000


	//   ....[3]....
        /*00bc*/ 	.word	0x000030b0


	//----- nvinfo : EIATTR_CRS_STACK_SIZE
	.align		4
.L_57:
        /*00c0*/ 	.byte	0x04, 0x1e
        /*00c2*/ 	.short	(.L_59 - .L_58)
.L_58:
        /*00c4*/ 	.word	0x00000000


	//----- nvinfo : EIATTR_CBANK_PARAM_SIZE
	.align		4
.L_59:
        /*00c8*/ 	.byte	0x03, 0x19
        /*00ca*/ 	.short	0x0044


	//----- nvinfo : EIATTR_PARAM_CBANK
	.align		4
        /*00cc*/ 	.byte	0x04, 0x0a
        /*00ce*/ 	.short	(.L_61 - .L_60)
	.align		4
.L_60:
        /*00d0*/ 	.word	index@(.nv.constant0.generate_words_columnmajor_kernel)
        /*00d4*/ 	.short	0x0380
        /*00d6*/ 	.short	0x0044


	//----- nvinfo : EIATTR_SW_WAR
	.align		4
.L_61:
        /*00d8*/ 	.byte	0x04, 0x36
        /*00da*/ 	.short	(.L_63 - .L_62)
.L_62:
        /*00dc*/ 	.word	0x00000008
.L_63:


//--------------------- .nv.info.generate_words_transposed_kernel --------------------------
	.section	.nv.info.generate_words_transposed_kernel,"",@"SHT_CUDA_INFO"
	.sectionflags	@""
	.align	4


	//----- nvinfo : EIATTR_CUDA_API_VERSION
	.align		4
        /*0000*/ 	.byte	0x04, 0x37
        /*0002*/ 	.short	(.L_65 - .L_64)
.L_64:
        /*0004*/ 	.word	0x00000082


	//----- nvinfo : EIATTR_KPARAM_INFO
	.align		4
.L_65:
        /*0008*/ 	.byte	0x04, 0x17
        /*000a*/ 	.short	(.L_67 - .L_66)
.L_66:
        /*000c*/ 	.word	0x00000000
        /*0010*/ 	.short	0x0008
        /*0012*/ 	.short	0x0040
        /*0014*/ 	.byte	0x00, 0xf0, 0x11, 0x00


	//----- nvinfo : EIATTR_KPARAM_INFO
	.align		4
.L_67:
        /*0018*/ 	.byte	0x04, 0x17
        /*001a*/ 	.short	(.L_69 - .L_68)
.L_68:
        /*001c*/ 	.word	0x00000000
        /*0020*/ 	.short	0x0007
        /*0022*/ 	.short	0x0038
        /*0024*/ 	.byte	0x00, 0xf0, 0x21, 0x00


	//----- nvinfo : EIATTR_KPARAM_INFO
	.align		4
.L_69:
        /*0028*/ 	.byte	0x04, 0x17
        /*002a*/ 	.short	(.L_71 - .L_70)
.L_70:
        /*002c*/ 	.word	0x00000000
        /*0030*/ 	.short	0x0006
        /*0032*/ 	.short	0x0030
        /*0034*/ 	.byte	0x00, 0xf5, 0x21, 0x00


	//----- nvinfo : EIATTR_KPARAM_INFO
	.align		4
.L_71:
        /*0038*/ 	.byte	0x04, 0x17
        /*003a*/ 	.short	(.L_73 - .L_72)
.L_72:
        /*003c*/ 	.word	0x00000000
        /*0040*/ 	.short	0x0005
        /*0042*/ 	.short	0x0028
        /*0044*/ 	.byte	0x00, 0xf0, 0x11, 0x00


	//----- nvinfo : EIATTR_KPARAM_INFO
	.align		4
.L_73:
        /*0048*/ 	.byte	0x04, 0x17
        /*004a*/ 	.short	(.L_75 - .L_74)
.L_74:
        /*004c*/ 	.word	0x00000000
        /*0050*/ 	.short	0x0004
        /*0052*/ 	.short	0x0020
        /*0054*/ 	.byte	0x00, 0xf0, 0x21, 0x00


	//----- nvinfo : EIATTR_KPARAM_INFO
	.align		4
.L_75:
        /*0058*/ 	.byte	0x04, 0x17
        /*005a*/ 	.short	(.L_77 - .L_76)
.L_76:
        /*005c*/ 	.word	0x00000000
        /*0060*/ 	.short	0x0003
        /*0062*/ 	.short	0x0018
        /*0064*/ 	.byte	0x00, 0xf5, 0x21, 0x00


	//----- nvinfo : EIATTR_KPARAM_INFO
	.align		4
.L_77:
        /*0068*/ 	.byte	0x04, 0x17
        /*006a*/ 	.short	(.L_79 - .L_78)
.L_78:
        /*006c*/ 	.word	0x00000000
        /*0070*/ 	.short	0x0002
        /*0072*/ 	.short	0x0010
        /*0074*/ 	.byte	0x00, 0xf5, 0x21, 0x00


	//----- nvinfo : EIATTR_KPARAM_INFO
	.align		4
.L_79:
        /*0078*/ 	.byte	0x04, 0x17
        /*007a*/ 	.short	(.L_81 - .L_80)
.L_80:
        /*007c*/ 	.word	0x00000000
        /*0080*/ 	.short	0x0001
        /*0082*/ 	.short	0x0008
        /*0084*/ 	.byte	0x00, 0xf5, 0x21, 0x00


	//----- nvinfo : EIATTR_KPARAM_INFO
	.align		4
.L_81:
        /*0088*/ 	.byte	0x04, 0x17
        /*008a*/ 	.short	(.L_83 - .L_82)
.L_82:
        /*008c*/ 	.word	0x00000000
        /*0090*/ 	.short	0x0000
        /*0092*/ 	.short	0x0000
        /*0094*/ 	.byte	0x00, 0xf5, 0x21, 0x00


	//----- nvinfo : EIATTR_SPARSE_MMA_MASK
	.align		4
.L_83:
        /*0098*/ 	.byte	0x03, 0x50
        /*009a*/ 	.short	0x0000


	//----- nvinfo : EIATTR_MAXREG_COUNT
	.align		4
        /*009c*/ 	.byte	0x03, 0x1b
        /*009e*/ 	.short	0x00ff


	//----- nvinfo : EIATTR_NUM_BARRIERS
	.align		4
        /*00a0*/ 	.byte	0x02, 0x4c
        /*00a2*/ 	.byte	0x01
	.zero		1


	//----- nvinfo : EIATTR_MERCURY_ISA_VERSION
	.align		4
        /*00a4*/ 	.byte	0x03, 0x5f
        /*00a6*/ 	.short	0x0101


	//----- nvinfo : EIATTR_VRC_CTA_INIT_COUNT
	.align		4
        /*00a8*/ 	.byte	0x02, 0x4a
	.zero		1
	.zero		1


	//----- nvinfo : EIATTR_EXIT_INSTR_OFFSETS
	.align		4
        /*00ac*/ 	.byte	0x04, 0x1c
        /*00ae*/ 	.short	(.L_85 - .L_84)


	//   ....[0]....
.L_84:
        /*00b0*/ 	.word	0x000014e0


	//   ....[1]....
        /*00b4*/ 	.word	0x00004690


	//   ....[2]....
        /*00b8*/ 	.word	0x00004980


	//   ....[3]....
        /*00bc*/ 	.word	0x00004b00


	//   ....[4]....
        /*00c0*/ 	.word	0x00004c70


	//   ....[5]....
        /*00c4*/ 	.word	0x00004ce0


	//----- nvinfo : EIATTR_CRS_STACK_SIZE
	.align		4
.L_85:
        /*00c8*/ 	.byte	0x04, 0x1e
        /*00ca*/ 	.short	(.L_87 - .L_86)
.L_86:
        /*00cc*/ 	.word	0x00000000


	//----- nvinfo : EIATTR_CBANK_PARAM_SIZE
	.align		4
.L_87:
        /*00d0*/ 	.byte	0x03, 0x19
        /*00d2*/ 	.short	0x0044


	//----- nvinfo : EIATTR_PARAM_CBANK
	.align		4
        /*00d4*/ 	.byte	0x04, 0x0a
        /*00d6*/ 	.short	(.L_89 - .L_88)
	.align		4
.L_88:
        /*00d8*/ 	.word	index@(.nv.constant0.generate_words_transposed_kernel)
        /*00dc*/ 	.short	0x0380
        /*00de*/ 	.short	0x0044


	//----- nvinfo : EIATTR_SW_WAR
	.align		4
.L_89:
        /*00e0*/ 	.byte	0x04, 0x36
        /*00e2*/ 	.short	(.L_91 - .L_90)
.L_90:
        /*00e4*/ 	.word	0x00000008
.L_91:


//--------------------- .nv.info.generate_words_kernel --------------------------
	.section	.nv.info.generate_words_kernel,"",@"SHT_CUDA_INFO"
	.sectionflags	@""
	.align	4


	//----- nvinfo : EIATTR_CUDA_API_VERSION
	.align		4
        /*0000*/ 	.byte	0x04, 0x37
        /*0002*/ 	.short	(.L_93 - .L_92)
.L_92:
        /*0004*/ 	.word	0x00000082


	//----- nvinfo : EIATTR_KPARAM_INFO
	.align		4
.L_93:
        /*0008*/ 	.byte	0x04, 0x17
        /*000a*/ 	.short	(.L_95 - .L_94)
.L_94:
        /*000c*/ 	.word	0x00000000
        /*0010*/ 	.short	0x0008
        /*0012*/ 	.short	0x0040
        /*0014*/ 	.byte	0x00, 0xf0, 0x11, 0x00


	//----- nvinfo : EIATTR_KPARAM_INFO
	.align		4
.L_95:
        /*0018*/ 	.byte	0x04, 0x17
        /*001a*/ 	.short	(.L_97 - .L_96)
.L_96:
        /*001c*/ 	.word	0x00000000
        /*0020*/ 	.short	0x0007
        /*0022*/ 	.short	0x0038
        /*0024*/ 	.byte	0x00, 0xf0, 0x21, 0x00


	//----- nvinfo : EIATTR_KPARAM_INFO
	.align		4
.L_97:
        /*0028*/ 	.byte	0x04, 0x17
        /*002a*/ 	.short	(.L_99 - .L_98)
.L_98:
        /*002c*/ 	.word	0x00000000
        /*0030*/ 	.short	0x0006
        /*0032*/ 	.short	0x0030
        /*0034*/ 	.byte	0x00, 0xf5, 0x21, 0x00


	//----- nvinfo : EIATTR_KPARAM_INFO
	.align		4
.L_99:
        /*0038*/ 	.byte	0x04, 0x17
        /*003a*/ 	.short	(.L_101 - .L_100)
.L_100:
        /*003c*/ 	.word	0x00000000
        /*0040*/ 	.short	0x0005
        /*0042*/ 	.short	0x0028
        /*0044*/ 	.byte	0x00, 0xf0, 0x11, 0x00


	//----- nvinfo : EIATTR_KPARAM_INFO
	.align		4
.L_101:
        /*0048*/ 	.byte	0x04, 0x17
        /*004a*/ 	.short	(.L_103 - .L_102)
.L_102:
        /*004c*/ 	.word	0x00000000
        /*0050*/ 	.short	0x0004
        /*0052*/ 	.short	0x0020
        /*0054*/ 	.byte	0x00, 0xf0, 0x21, 0x00


	//----- nvinfo : EIATTR_KPARAM_INFO
	.align		4
.L_103:
        /*0058*/ 	.byte	0x04, 0x17
        /*005a*/ 	.short	(.L_105 - .L_104)
.L_104:
        /*005c*/ 	.word	0x00000000
        /*0060*/ 	.short	0x0003
        /*0062*/ 	.short	0x0018
        /*0064*/ 	.byte	0x00, 0xf5, 0x21, 0x00


	//----- nvinfo : EIATTR_KPARAM_INFO
	.align		4
.L_105:
        /*0068*/ 	.byte	0x04, 0x17
        /*006a*/ 	.short	(.L_107 - .L_106)
.L_106:
        /*006c*/ 	.word	0x00000000
        /*0070*/ 	.short	0x0002
        /*0072*/ 	.short	0x0010
        /*0074*/ 	.byte	0x00, 0xf5, 0x21, 0x00


	//----- nvinfo : EIATTR_KPARAM_INFO
	.align		4
.L_107:
        /*0078*/ 	.byte	0x04, 0x17
        /*007a*/ 	.short	(.L_109 - .L_108)
.L_108:
        /*007c*/ 	.word	0x00000000
        /*0080*/ 	.short	0x0001
        /*0082*/ 	.short	0x0008
        /*0084*/ 	.byte	0x00, 0xf5, 0x21, 0x00


	//----- nvinfo : EIATTR_KPARAM_INFO
	.align		4
.L_109:
        /*0088*/ 	.byte	0x04, 0x17
        /*008a*/ 	.short	(.L_111 - .L_110)
.L_110:
        /*008c*/ 	.word	0x00000000
        /*0090*/ 	.short	0x0000
        /*0092*/ 	.short	0x0000
        /*0094*/ 	.byte	0x00, 0xf5, 0x21, 0x00


	//----- nvinfo : EIATTR_SPARSE_MMA_MASK
	.align		4
.L_111:
        /*0098*/ 	.byte	0x03, 0x50
        /*009a*/ 	.short	0x0000


	//----- nvinfo : EIATTR_MAXREG_COUNT
	.align		4
        /*009c*/ 	.byte	0x03, 0x1b
        /*009e*/ 	.short	0x00ff


	//----- nvinfo : EIATTR_NUM_BARRIERS
	.align		4
        /*00a0*/ 	.byte	0x02, 0x4c
        /*00a2*/ 	.byte	0x01
	.zero		1


	//----- nvinfo : EIATTR_MERCURY_ISA_VERSION
	.align		4
        /*00a4*/ 	.byte	0x03, 0x5f
        /*00a6*/ 	.short	0x0101


	//----- nvinfo : EIATTR_VRC_CTA_INIT_COUNT
	.align		4
        /*00a8*/ 	.byte	0x02, 0x4a
	.zero		1
	.zero		1


	//----- nvinfo : EIATTR_EXIT_INSTR_OFFSETS
	.align		4
        /*00ac*/ 	.byte	0x04, 0x1c
        /*00ae*/ 	.short	(.L_113 - .L_112)


	//   ....[0]....
.L_112:
        /*00b0*/ 	.word	0x000014d0


	//   ....[1]....
        /*00b4*/ 	.word	0x00004700


	//   ....[2]....
        /*00b8*/ 	.word	0x00004760


	//   ....[3]....
        /*00bc*/ 	.word	0x000047b0


	//----- nvinfo : EIATTR_CRS_STACK_SIZE
	.align		4
.L_113:
        /*00c0*/ 	.byte	0x04, 0x1e
        /*00c2*/ 	.short	(.L_115 - .L_114)
.L_114:
        /*00c4*/ 	.word	0x00000000


	//----- nvinfo : EIATTR_CBANK_PARAM_SIZE
	.align		4
.L_115:
        /*00c8*/ 	.byte	0x03, 0x19
        /*00ca*/ 	.short	0x0044


	//----- nvinfo : EIATTR_PARAM_CBANK
	.align		4
        /*00cc*/ 	.byte	0x04, 0x0a
        /*00ce*/ 	.short	(.L_117 - .L_116)
	.align		4
.L_116:
        /*00d0*/ 	.word	index@(.nv.constant0.generate_words_kernel)
        /*00d4*/ 	.short	0x0380
        /*00d6*/ 	.short	0x0044


	//----- nvinfo : EIATTR_SW_WAR
	.align		4
.L_117:
        /*00d8*/ 	.byte	0x04, 0x36
        /*00da*/ 	.short	(.L_119 - .L_118)
.L_118:
        /*00dc*/ 	.word	0x00000008
.L_119:


//--------------------- .nv.info.poc_generate_words_compute_only --------------------------
	.section	.nv.info.poc_generate_words_compute_only,"",@"SHT_CUDA_INFO"
	.sectionflags	@""
	.align	4


	//----- nvinfo : EIATTR_CUDA_API_VERSION
	.align		4
        /*0000*/ 	.byte	0x04, 0x37
        /*0002*/ 	.short	(.L_121 - .L_120)
.L_120:
        /*0004*/ 	.word	0x00000082


	//----- nvinfo : EIATTR_KPARAM_INFO
	.align		4
.L_121:
        /*0008*/ 	.byte	0x04, 0x17
        /*000a*/ 	.short	(.L_123 - .L_122)
.L_122:
        /*000c*/ 	.word	0x00000000
        /*0010*/ 	.short	0x0007
        /*0012*/ 	.short	0x0038
        /*0014*/ 	.byte	0x00, 0xf5, 0x21, 0x00


	//----- nvinfo : EIATTR_KPARAM_INFO
	.align		4
.L_123:
        /*0018*/ 	.byte	0x04, 0x17
        /*001a*/ 	.short	(.L_125 - .L_124)
.L_124:
        /*001c*/ 	.word	0x00000000
        /*0020*/ 	.short	0x0006
        /*0022*/ 	.short	0x0030
        /*0024*/ 	.byte	0x00, 0xf0, 0x21, 0x00


	//----- nvinfo : EIATTR_KPARAM_INFO
	.align		4
.L_125:
        /*0028*/ 	.byte	0x04, 0x17
        /*002a*/ 	.short	(.L_127 - .L_126)
.L_126:
        /*002c*/ 	.word	0x00000000
        /*0030*/ 	.short	0x0005
        /*0032*/ 	.short	0x0028
        /*0034*/ 	.byte	0x00, 0xf0, 0x11, 0x00


	//----- nvinfo : EIATTR_KPARAM_INFO
	.align		4
.L_127:
        /*0038*/ 	.byte	0x04, 0x17
        /*003a*/ 	.short	(.L_129 - .L_128)
.L_128:
        /*003c*/ 	.word	0x00000000
        /*0040*/ 	.short	0x0004
        /*0042*/ 	.short	0x0020
        /*0044*/ 	.byte	0x00, 0xf0, 0x21, 0x00


	//----- nvinfo : EIATTR_KPARAM_INFO
	.align		4
.L_129:
        /*0048*/ 	.byte	0x04, 0x17
        /*004a*/ 	.short	(.L_131 - .L_130)
.L_130:
        /*004c*/ 	.word	0x00000000
        /*0050*/ 	.short	0x0003
        /*0052*/ 	.short	0x0018
        /*0054*/ 	.byte	0x00, 0xf5, 0x21, 0x00


	//----- nvinfo : EIATTR_KPARAM_INFO
	.align		4
.L_131:
        /*0058*/ 	.byte	0x04, 0x17
        /*005a*/ 	.short	(.L_133 - .L_132)
.L_132:
        /*005c*/ 	.word	0x00000000
        /*0060*/ 	.short	0x0002
        /*0062*/ 	.short	0x0010
        /*0064*/ 	.byte	0x00, 0xf5, 0x21, 0x00


	//----- nvinfo : EIATTR_KPARAM_INFO
	.align		4
.L_133:
        /*0068*/ 	.byte	0x04, 0x17
        /*006a*/ 	.short	(.L_135 - .L_134)
.L_134:
        /*006c*/ 	.word	0x00000000
        /*0070*/ 	.short	0x0001
        /*0072*/ 	.short	0x0008
        /*0074*/ 	.byte	0x00, 0xf5, 0x21, 0x00


	//----- nvinfo : EIATTR_KPARAM_INFO
	.align		4
.L_135:
        /*0078*/ 	.byte	0x04, 0x17
        /*007a*/ 	.short	(.L_137 - .L_136)
.L_136:
        /*007c*/ 	.word	0x00000000
        /*0080*/ 	.short	0x0000
        /*0082*/ 	.short	0x0000
        /*0084*/ 	.byte	0x00, 0xf5, 0x21, 0x00


	//----- nvinfo : EIATTR_SPARSE_MMA_MASK
	.align		4
.L_137:
        /*0088*/ 	.byte	0x03, 0x50
        /*008a*/ 	.short	0x0000


	//----- nvinfo : EIATTR_MAXREG_COUNT
	.align		4
        /*008c*/ 	.byte	0x03, 0x1b
        /*008e*/ 	.short	0x00ff


	//----- nvinfo : EIATTR_MERCURY_ISA_VERSION
	.align		4
        /*0090*/ 	.byte	0x03, 0x5f
        /*0092*/ 	.short	0x0101


	//----- nvinfo : EIATTR_VRC_CTA_INIT_COUNT
	.align		4
        /*0094*/ 	.byte	0x02, 0x4a
	.zero		1
	.zero		1


	//----- nvinfo : EIATTR_EXIT_INSTR_OFFSETS
	.align		4
        /*0098*/ 	.byte	0x04, 0x1c
        /*009a*/ 	.short	(.L_139 - .L_138)


	//   ....[0]....
.L_138:
        /*009c*/ 	.word	0x00000010


	//----- nvinfo : EIATTR_CBANK_PARAM_SIZE
	.align		4
.L_139:
        /*00a0*/ 	.byte	0x03, 0x19
        /*00a2*/ 	.short	0x0040


	//----- nvinfo : EIATTR_PARAM_CBANK
	.align		4
        /*00a4*/ 	.byte	0x04, 0x0a
        /*00a6*/ 	.short	(.L_141 - .L_140)
	.align		4
.L_140:
        /*00a8*/ 	.word	index@(.nv.constant0.poc_generate_words_compute_only)
        /*00ac*/ 	.short	0x0380
        /*00ae*/ 	.short	0x0040


	//----- nvinfo : EIATTR_SW_WAR
	.align		4
.L_141:
        /*00b0*/ 	.byte	0x04, 0x36
        /*00b2*/ 	.short	(.L_143 - .L_142)
.L_142:
        /*00b4*/ 	.word	0x00000008
.L_143:


//--------------------- .nv.callgraph             --------------------------
	.section	.nv.callgraph,"",@"SHT_CUDA_CALLGRAPH"
	.align	4
	.sectionentsize	8
	.align		4
        /*0000*/ 	.word	0x00000000
	.align		4
        /*0004*/ 	.word	0xffffffff
	.align		4
        /*0008*/ 	.word	0x00000000
	.align		4
        /*000c*/ 	.word	0xfffffffe
	.align		4
        /*0010*/ 	.word	0x00000000
	.align		4
        /*0014*/ 	.word	0xfffffffd
	.align		4
        /*0018*/ 	.word	0x00000000
	.align		4
        /*001c*/ 	.word	0xfffffffc


//--------------------- .text.generate_words_columnmajor_kernel --------------------------
	.section	.text.generate_words_columnmajor_kernel,"ax",@progbits
	.align	128
        .global         generate_words_columnmajor_kernel
        .type           generate_words_columnmajor_kernel,@function
        .size           generate_words_columnmajor_kernel,(.L_x_219 - generate_words_columnmajor_kernel)
        .other          generate_words_columnmajor_kernel,@"STO_CUDA_ENTRY STV_DEFAULT"
generate_words_columnmajor_kernel:
.text.generate_words_columnmajor_kernel:
[----:B------:R-:W-:Y:S01]  /*0000*/  LDC R1, c[0x0][0x37c] ;  /* 0x0000df00ff017b82 */ /* 0x000fe20000000800 */
[----:B------:R-:W0:Y:S01]  /*0010*/  S2R R6, SR_TID.X ;  /* 0x0000000000067919 */ /* 0x000e220000002100 */
[----:B------:R-:W0:Y:S01]  /*0020*/  LDCU UR7, c[0x0][0x3a8] ;  /* 0x00007500ff0777ac */ /* 0x000e220008000800 */
[----:B------:R-:W-:Y:S01]  /*0030*/  BSSY.RECONVERGENT B0, `(.L_x_0) ;  /* 0x000000e000007945 */ /* 0x000fe20003800200 */
[----:B------:R-:W1:Y:S01]  /*0040*/  LDCU.64 UR10, c[0x0][0x358] ;  /* 0x00006b00ff0a77ac */ /* 0x000e620008000a00 */
[C---:B0-----:R-:W-:Y:S02]  /*0050*/  ISETP.GE.AND P0, PT, R6.reuse, UR7, PT ;  /* 0x0000000706007c0c */ /* 0x041fe4000bf06270 */
[----:B------:R-:W-:-:S11]  /*0060*/  ISETP.NE.AND P1, PT, R6, RZ, PT ;  /* 0x000000ff0600720c */ /* 0x000fd60003f25270 */
[----:B-1----:R-:W-:Y:S05]  /*0070*/  @P0 BRA `(.L_x_1) ;  /* 0x0000000000240947 */ /* 0x002fea0003800000 */
[----:B------:R-:W0:Y:S02]  /*0080*/  LDC.64 R2, c[0x0][0x398] ;  /* 0x0000e600ff027b82 */ /* 0x000e240000000a00 */
[----:B0-----:R-:W-:-:S06]  /*0090*/  IMAD.WIDE.U32 R2, R6, 0x4, R2 ;  /* 0x0000000406027825 */ /* 0x001fcc00078e0002 */
[----:B------:R-:W2:Y:S01]  /*00a0*/  LDG.E.CONSTANT R2, desc[UR10][R2.64] ;  /* 0x0000000a02027981 */ /* 0x000ea2000c1e9900 */
[----:B------:R-:W0:Y:S01]  /*00b0*/  S2UR UR5, SR_CgaCtaId ;  /* 0x00000000000579c3 */ /* 0x000e220000008800 */
[----:B------:R-:W-:Y:S02]  /*00c0*/  UMOV UR4, 0x400 ;  /* 0x0000040000047882 */ /* 0x000fe40000000000 */
[----:B------:R-:W-:-:S04]  /*00d0*/  UIADD3 UR4, UPT, UPT, UR4, 0x100, URZ ;  /* 0x0000010004047890 */ /* 0x000fc8000fffe0ff */
[----:B0-----:R-:W-:-:S06]  /*00e0*/  ULEA UR4, UR5, UR4, 0x18 ;  /* 0x0000000405047291 */ /* 0x001fcc000f8ec0ff */
[----:B------:R-:W-:-:S05]  /*00f0*/  LEA R5, R6, UR4, 0x2 ;  /* 0x0000000406057c11 */ /* 0x000fca000f8e10ff */
[----:B--2---:R0:W-:Y:S02]  /*0100*/  STS [R5], R2 ;  /* 0x0000000205007388 */ /* 0x0041e40000000800 */
.L_x_1:
[----:B------:R-:W-:Y:S05]  /*0110*/  BSYNC.RECONVERGENT B0 ;  /* 0x0000000000007941 */ /* 0x000fea0003800200 */
.L_x_0:
[----:B------:R-:W-:Y:S04]  /*0120*/  BSSY.RECONVERGENT B0, `(.L_x_2) ;  /* 0x00000c5000007945 */ /* 0x000fe80003800200 */
[----:B------:R-:W-:Y:S05]  /*0130*/  @P1 BRA `(.L_x_3) ;  /* 0x0000000c000c1947 */ /* 0x000fea0003800000 */
[----:B------:R-:W-:Y:S01]  /*0140*/  UISETP.GE.AND UP0, UPT, UR7, 0x1, UPT ;  /* 0x000000010700788c */ /* 0x000fe2000bf06270 */
[----:B0-----:R-:W-:-:S08]  /*0150*/  IMAD.MOV.U32 R5, RZ, RZ, 0x1 ;  /* 0x00000001ff057424 */ /* 0x001fd000078e00ff */
[----:B------:R-:W-:Y:S05]  /*0160*/  BRA.U !UP0, `(.L_x_4) ;  /* 0x0000000508747547 */ /* 0x000fea000b800000 */
[----:B------:R-:W-:Y:S01]  /*0170*/  UISETP.GE.U32.AND UP1, UPT, UR7, 0x10, UPT ;  /* 0x000000100700788c */ /* 0x000fe2000bf26070 */
[----:B------:R-:W-:Y:S01]  /*0180*/  IMAD.MOV.U32 R0, RZ, RZ, RZ ;  /* 0x000000ffff007224 */ /* 0x000fe200078e00ff */
[----:B------:R-:W-:Y:S01]  /*0190*/  ULOP3.LUT UR6, UR7, 0xf, URZ, 0xc0, !UPT ;  /* 0x0000000f07067892 */ /* 0x000fe2000f8ec0ff */
[----:B------:R-:W-:-:S03]  /*01a0*/  IMAD.MOV.U32 R4, RZ, RZ, RZ ;  /* 0x000000ffff047224 */ /* 0x000fc600078e00ff */
[----:B------:R-:W-:-:S03]  /*01b0*/  UISETP.NE.AND UP0, UPT, UR6, URZ, UPT ;  /* 0x000000ff0600728c */ /* 0x000fc6000bf05270 */
[----:B------:R-:W-:Y:S08]  /*01c0*/  BRA.U !UP1, `(.L_x_5) ;  /* 0x00000001099c7547 */ /* 0x000ff0000b800000 */
[----:B------:R-:W0:Y:S01]  /*01d0*/  LDCU.64 UR4, c[0x0][0x398] ;  /* 0x00007300ff0477ac */ /* 0x000e220008000a00 */
[----:B------:R-:W-:Y:S01]  /*01e0*/  HFMA2 R4, -RZ, RZ, 0, 0 ;  /* 0x00000000ff047431 */ /* 0x000fe200000001ff */
[----:B------:R-:W-:-:S04]  /*01f0*/  ULOP3.LUT UR8, UR7, 0x7ffffff0, URZ, 0xc0, !UPT ;  /* 0x7ffffff007087892 */ /* 0x000fc8000f8ec0ff */
[----:B------:R-:W-:Y:S02]  /*0200*/  UIADD3 UR9, UPT, UPT, -UR8, URZ, URZ ;  /* 0x000000ff08097290 */ /* 0x000fe4000fffe1ff */
[----:B------:R-:W-:Y:S01]  /*0210*/  IMAD.U32 R0, RZ, RZ, UR8 ;  /* 0x00000008ff007e24 */ /* 0x000fe2000f8e00ff */
[----:B0-----:R-:W-:-:S04]  /*0220*/  UIADD3 UR4, UP1, UPT, UR4, 0x20, URZ ;  /* 0x0000002004047890 */ /* 0x001fc8000ff3e0ff */
[----:B------:R-:W-:Y:S02]  /*0230*/  UIADD3.X UR5, UPT, UPT, URZ, UR5, URZ, UP1, !UPT ;  /* 0x00000005ff057290 */ /* 0x000fe40008ffe4ff */
[----:B------:R-:W-:-:S04]  /*0240*/  IMAD.U32 R9, RZ, RZ, UR4 ;  /* 0x00000004ff097e24 */ /* 0x000fc8000f8e00ff */
[----:B------:R-:W-:-:S07]  /*0250*/  IMAD.U32 R3, RZ, RZ, UR5 ;  /* 0x00000005ff037e24 */ /* 0x000fce000f8e00ff */
.L_x_6:
[----:B------:R-:W-:-:S05]  /*0260*/  MOV R2, R9 ;  /* 0x0000000900027202 */ /* 0x000fca0000000f00 */
[----:B------:R-:W2:Y:S04]  /*0270*/  LDG.E.CONSTANT R7, desc[UR10][R2.64+-0x20] ;  /* 0xffffe00a02077981 */ /* 0x000ea8000c1e9900 */
[----:B------:R-:W2:Y:S04]  /*0280*/  LDG.E.CONSTANT R9, desc[UR10][R2.64+-0x1c] ;  /* 0xffffe40a02097981 */ /* 0x000ea8000c1e9900 */
[----:B------:R-:W3:Y:S04]  /*0290*/  LDG.E.CONSTANT R10, desc[UR10][R2.64+-0x18] ;  /* 0xffffe80a020a7981 */ /* 0x000ee8000c1e9900 */
[----:B------:R-:W3:Y:S04]  /*02a0*/  LDG.E.CONSTANT R11, desc[UR10][R2.64+-0x14] ;  /* 0xffffec0a020b7981 */ /* 0x000ee8000c1e9900 */
[----:B------:R-:W4:Y:S04]  /*02b0*/  LDG.E.CONSTANT R12, desc[UR10][R2.64+-0x10] ;  /* 0xfffff00a020c7981 */ /* 0x000f28000c1e9900 */
[----:B------:R-:W4:Y:S04]  /*02c0*/  LDG.E.CONSTANT R13, desc[UR10][R2.64+-0xc] ;  /* 0xfffff40a020d7981 */ /* 0x000f28000c1e9900 */
[----:B------:R-:W5:Y:S04]  /*02d0*/  LDG.E.CONSTANT R14, desc[UR10][R2.64+-0x8] ;  /* 0xfffff80a020e7981 */ /* 0x000f68000c1e9900 */
        /* <DEDUP_REMOVED lines=8> */
[----:B------:R0:W5:Y:S01]  /*0360*/  LDG.E.CONSTANT R8, desc[UR10][R2.64+0x1c] ;  /* 0x00001c0a02087981 */ /* 0x000162000c1e9900 */
[----:B------:R-:W-:-:S04]  /*0370*/  UIADD3 UR9, UPT, UPT, UR9, 0x10, URZ ;  /* 0x0000001009097890 */ /* 0x000fc8000fffe0ff */
[----:B------:R-:W-:Y:S01]  /*0380*/  UISETP.NE.AND UP1, UPT, UR9, URZ, UPT ;  /* 0x000000ff0900728c */ /* 0x000fe2000bf25270 */
[----:B--2---:R-:W-:Y:S02]  /*0390*/  VIMNMX3 R7, R7, R4, R9, !PT ;  /* 0x000000040707720f */ /* 0x004fe40007800109 */
[----:B------:R-:W-:-:S05]  /*03a0*/  IADD3 R9, P0, PT, R2, 0x40, RZ ;  /* 0x0000004002097810 */ /* 0x000fca0007f1e0ff */
[----:B0-----:R-:W-:Y:S01]  /*03b0*/  IMAD.X R3, RZ, RZ, R3, P0 ;  /* 0x000000ffff037224 */ /* 0x001fe200000e0603 */
[----:B---3--:R-:W-:-:S04]  /*03c0*/  VIMNMX3 R7, R10, R7, R11, !PT ;  /* 0x000000070a07720f */ /* 0x008fc8000780010b */
[----:B----4-:R-:W-:-:S04]  /*03d0*/  VIMNMX3 R7, R12, R7, R13, !PT ;  /* 0x000000070c07720f */ /* 0x010fc8000780010d */
[----:B-----5:R-:W-:-:S04]  /*03e0*/  VIMNMX3 R7, R14, R7, R15, !PT ;  /* 0x000000070e07720f */ /* 0x020fc8000780010f */
[----:B------:R-:W-:-:S04]  /*03f0*/  VIMNMX3 R7, R16, R7, R17, !PT ;  /* 0x000000071007720f */ /* 0x000fc80007800111 */
[----:B------:R-:W-:-:S04]  /*0400*/  VIMNMX3 R7, R18, R7, R19, !PT ;  /* 0x000000071207720f */ /* 0x000fc80007800113 */
[----:B------:R-:W-:-:S04]  /*0410*/  VIMNMX3 R7, R20, R7, R21, !PT ;  /* 0x000000071407720f */ /* 0x000fc80007800115 */
[----:B------:R-:W-:Y:S01]  /*0420*/  VIMNMX3 R4, R5, R7, R8, !PT ;  /* 0x000000070504720f */ /* 0x000fe20007800108 */
[----:B------:R-:W-:Y:S06]  /*0430*/  BRA.U UP1, `(.L_x_6) ;  /* 0xfffffffd01887547 */ /* 0x000fec000b83ffff */
.L_x_5:
[----:B------:R-:W-:Y:S05]  /*0440*/  BRA.U !UP0, `(.L_x_7) ;  /* 0x0000000108b87547 */ /* 0x000fea000b800000 */
[----:B------:R-:W-:Y:S02]  /*0450*/  UISETP.GE.U32.AND UP0, UPT, UR6, 0x8, UPT ;  /* 0x000000080600788c */ /* 0x000fe4000bf06070 */
[----:B------:R-:W-:-:S04]  /*0460*/  ULOP3.LUT UR5, UR7, 0x7, URZ, 0xc0, !UPT ;  /* 0x0000000707057892 */ /* 0x000fc8000f8ec0ff */
[----:B------:R-:W-:-:S03]  /*0470*/  UISETP.NE.AND UP1, UPT, UR5, URZ, UPT ;  /* 0x000000ff0500728c */ /* 0x000fc6000bf25270 */
[----:B------:R-:W-:Y:S08]  /*0480*/  BRA.U !UP0, `(.L_x_8) ;  /* 0x00000001083c7547 */ /* 0x000ff0000b800000 */
[----:B------:R-:W0:Y:S02]  /*0490*/  LDC.64 R2, c[0x0][0x398] ;  /* 0x0000e600ff027b82 */ /* 0x000e240000000a00 */
[----:B0-----:R-:W-:-:S05]  /*04a0*/  IMAD.WIDE.U32 R2, R0, 0x4, R2 ;  /* 0x0000000400027825 */ /* 0x001fca00078e0002 */
[----:B------:R-:W2:Y:S04]  /*04b0*/  LDG.E.CONSTANT R5, desc[UR10][R2.64] ;  /* 0x0000000a02057981 */ /* 0x000ea8000c1e9900 */
[----:B------:R-:W2:Y:S04]  /*04c0*/  LDG.E.CONSTANT R7, desc[UR10][R2.64+0x4] ;  /* 0x0000040a02077981 */ /* 0x000ea8000c1e9900 */
[----:B------:R-:W3:Y:S04]  /*04d0*/  LDG.E.CONSTANT R8, desc[UR10][R2.64+0x8] ;  /* 0x0000080a02087981 */ /* 0x000ee8000c1e9900 */
[----:B------:R-:W3:Y:S04]  /*04e0*/  LDG.E.CONSTANT R9, desc[UR10][R2.64+0xc] ;  /* 0x00000c0a02097981 */ /* 0x000ee8000c1e9900 */
[----:B------:R-:W4:Y:S04]  /*04f0*/  LDG.E.CONSTANT R10, desc[UR10][R2.64+0x10] ;  /* 0x0000100a020a7981 */ /* 0x000f28000c1e9900 */
[----:B------:R-:W4:Y:S04]  /*0500*/  LDG.E.CONSTANT R11, desc[UR10][R2.64+0x14] ;  /* 0x0000140a020b7981 */ /* 0x000f28000c1e9900 */
[----:B------:R-:W5:Y:S04]  /*0510*/  LDG.E.CONSTANT R12, desc[UR10][R2.64+0x18] ;  /* 0x0000180a020c7981 */ /* 0x000f68000c1e9900 */
[----:B------:R-:W5:Y:S01]  /*0520*/  LDG.E.CONSTANT R13, desc[UR10][R2.64+0x1c] ;  /* 0x00001c0a020d7981 */ /* 0x000f62000c1e9900 */
[----:B------:R-:W-:Y:S01]  /*0530*/  VIADD R0, R0, 0x8 ;  /* 0x0000000800007836 */ /* 0x000fe20000000000 */
[----:B--2---:R-:W-:-:S04]  /*0540*/  VIMNMX3 R5, R5, R4, R7, !PT ;  /* 0x000000040505720f */ /* 0x004fc80007800107 */
[----:B---3--:R-:W-:-:S04]  /*0550*/  VIMNMX3 R5, R8, R5, R9, !PT ;  /* 0x000000050805720f */ /* 0x008fc80007800109 */
[----:B----4-:R-:W-:-:S04]  /*0560*/  VIMNMX3 R5, R10, R5, R11, !PT ;  /* 0x000000050a05720f */ /* 0x010fc8000780010b */
[----:B-----5:R-:W-:-:S07]  /*0570*/  VIMNMX3 R4, R12, R5, R13, !PT ;  /* 0x000000050c04720f */ /* 0x020fce000780010d */
.L_x_8:
        /* <DEDUP_REMOVED lines=10> */
[----:B------:R-:W3:Y:S01]  /*0620*/  LDG.E.CONSTANT R8, desc[UR10][R2.64+0xc] ;  /* 0x00000c0a02087981 */ /* 0x000ee2000c1e9900 */
[----:B------:R-:W-:Y:S01]  /*0630*/  VIADD R0, R0, 0x4 ;  /* 0x0000000400007836 */ /* 0x000fe20000000000 */
[----:B--2---:R-:W-:-:S04]  /*0640*/  VIMNMX3 R4, R5, R4, R7, !PT ;  /* 0x000000040504720f */ /* 0x004fc80007800107 */
[----:B---3--:R-:W-:-:S07]  /*0650*/  VIMNMX3 R4, R9, R4, R8, !PT ;  /* 0x000000040904720f */ /* 0x008fce0007800108 */
.L_x_9:
[----:B------:R-:W-:Y:S05]  /*0660*/  BRA.U !UP1, `(.L_x_7) ;  /* 0x0000000109307547 */ /* 0x000fea000b800000 */
[----:B------:R-:W0:Y:S01]  /*0670*/  LDC.64 R2, c[0x0][0x398] ;  /* 0x0000e600ff027b82 */ /* 0x000e220000000a00 */
[----:B------:R-:W-:Y:S01]  /*0680*/  UIADD3 UR4, UPT, UPT, -UR4, URZ, URZ ;  /* 0x000000ff04047290 */ /* 0x000fe2000fffe1ff */
[----:B0-----:R-:W-:-:S05]  /*0690*/  IMAD.WIDE.U32 R2, R0, 0x4, R2 ;  /* 0x0000000400027825 */ /* 0x001fca00078e0002 */
[----:B------:R-:W-:-:S07]  /*06a0*/  MOV R5, R3 ;  /* 0x0000000300057202 */ /* 0x000fce0000000f00 */
.L_x_10:
[----:B------:R-:W-:-:S06]  /*06b0*/  IMAD.MOV.U32 R3, RZ, RZ, R5 ;  /* 0x000000ffff037224 */ /* 0x000fcc00078e0005 */
[----:B------:R0:W2:Y:S01]  /*06c0*/  LDG.E.CONSTANT R3, desc[UR10][R2.64] ;  /* 0x0000000a02037981 */ /* 0x0000a2000c1e9900 */
[----:B------:R-:W-:-:S04]  /*06d0*/  UIADD3 UR4, UPT, UPT, UR4, 0x1, URZ ;  /* 0x0000000104047890 */ /* 0x000fc8000fffe0ff */
[----:B------:R-:W-:Y:S01]  /*06e0*/  UISETP.NE.AND UP0, UPT, UR4, URZ, UPT ;  /* 0x000000ff0400728c */ /* 0x000fe2000bf05270 */
[----:B0-----:R-:W-:-:S05]  /*06f0*/  IADD3 R2, P0, PT, R2, 0x4, RZ ;  /* 0x0000000402027810 */ /* 0x001fca0007f1e0ff */
[----:B------:R-:W-:Y:S01]  /*0700*/  IMAD.X R5, RZ, RZ, R5, P0 ;  /* 0x000000ffff057224 */ /* 0x000fe200000e0605 */
[----:B--2---:R-:W-:Y:S02]  /*0710*/  VIMNMX R4, PT, PT, R3, R4, !PT ;  /* 0x0000000403047248 */ /* 0x004fe40007fe0100 */
[----:B------:R-:W-:Y:S05]  /*0720*/  BRA.U UP0, `(.L_x_10) ;  /* 0xfffffffd00e07547 */ /* 0x000fea000b83ffff */
.L_x_7:
[----:B------:R-:W-:-:S07]  /*0730*/  VIADD R5, R4, 0x1 ;  /* 0x0000000104057836 */ /* 0x000fce0000000000 */
.L_x_4:
[----:B------:R-:W0:Y:S01]  /*0740*/  S2UR UR5, SR_CgaCtaId ;  /* 0x00000000000579c3 */ /* 0x000e220000008800 */
[----:B------:R-:W-:Y:S01]  /*0750*/  ISETP.GE.AND P0, PT, R5, 0x1, PT ;  /* 0x000000010500780c */ /* 0x000fe20003f06270 */
[----:B------:R-:W-:Y:S01]  /*0760*/  UMOV UR4, 0x400 ;  /* 0x0000040000047882 */ /* 0x000fe20000000000 */
[----:B------:R-:W-:Y:S01]  /*0770*/  HFMA2 R0, -RZ, RZ, 0, 0 ;  /* 0x00000000ff007431 */ /* 0x000fe200000001ff */
[----:B0-----:R-:W-:-:S09]  /*0780*/  ULEA UR4, UR5, UR4, 0x18 ;  /* 0x0000000405047291 */ /* 0x001fd2000f8ec0ff */
[----:B------:R0:W-:Y:S01]  /*0790*/  STS [UR4+0x380], R5 ;  /* 0x00038005ff007988 */ /* 0x0001e20008000804 */
[----:B------:R-:W-:Y:S05]  /*07a0*/  @!P0 BRA `(.L_x_11) ;  /* 0x00000004006c8947 */ /* 0x000fea0003800000 */
[C---:B------:R-:W-:Y:S01]  /*07b0*/  ISETP.GE.U32.AND P1, PT, R5.reuse, 0x10, PT ;  /* 0x000000100500780c */ /* 0x040fe20003f26070 */
[----:B------:R-:W-:Y:S01]  /*07c0*/  IMAD.MOV.U32 R4, RZ, RZ, RZ ;  /* 0x000000ffff047224 */ /* 0x000fe200078e00ff */
[----:B------:R-:W-:Y:S01]  /*07d0*/  LOP3.LUT R24, R5, 0xf, RZ, 0xc0, !PT ;  /* 0x0000000f05187812 */ /* 0x000fe200078ec0ff */
[----:B------:R-:W-:-:S03]  /*07e0*/  IMAD.MOV.U32 R0, RZ, RZ, RZ ;  /* 0x000000ffff007224 */ /* 0x000fc600078e00ff */
[----:B------:R-:W-:-:S07]  /*07f0*/  ISETP.NE.AND P0, PT, R24, RZ, PT ;  /* 0x000000ff1800720c */ /* 0x000fce0003f05270 */
[----:B------:R-:W-:Y:S06]  /*0800*/  @!P1 BRA `(.L_x_12) ;  /* 0x0000000000989947 */ /* 0x000fec0003800000 */
[----:B------:R-:W1:Y:S01]  /*0810*/  LDCU.64 UR8, c[0x0][0x390] ;  /* 0x00007200ff0877ac */ /* 0x000e620008000a00 */
[----:B------:R-:W-:Y:S01]  /*0820*/  LOP3.LUT R4, R5, 0x7ffffff0, RZ, 0xc0, !PT ;  /* 0x7ffffff005047812 */ /* 0x000fe200078ec0ff */
[----:B------:R-:W-:-:S03]  /*0830*/  IMAD.MOV.U32 R0, RZ, RZ, RZ ;  /* 0x000000ffff007224 */ /* 0x000fc600078e00ff */
[----:B------:R-:W-:Y:S01]  /*0840*/  IADD3 R7, PT, PT, -R4, RZ, RZ ;  /* 0x000000ff04077210 */ /* 0x000fe20007ffe1ff */
[----:B-1----:R-:W-:-:S04]  /*0850*/  UIADD3 UR5, UP0, UPT, UR8, 0x20, URZ ;  /* 0x0000002008057890 */ /* 0x002fc8000ff1e0ff */
[----:B------:R-:W-:Y:S02]  /*0860*/  UIADD3.X UR6, UPT, UPT, URZ, UR9, URZ, UP0, !UPT ;  /* 0x00000009ff067290 */ /* 0x000fe400087fe4ff */
[----:B------:R-:W-:-:S04]  /*0870*/  IMAD.U32 R13, RZ, RZ, UR5 ;  /* 0x00000005ff0d7e24 */ /* 0x000fc8000f8e00ff */
[----:B------:R-:W-:-:S07]  /*0880*/  IMAD.U32 R3, RZ, RZ, UR6 ;  /* 0x00000006ff037e24 */ /* 0x000fce000f8e00ff */
.L_x_13:
[----:B------:R-:W-:-:S05]  /*0890*/  IMAD.MOV.U32 R2, RZ, RZ, R13 ;  /* 0x000000ffff027224 */ /* 0x000fca00078e000d */
        /* <DEDUP_REMOVED lines=16> */
[----:B------:R-:W-:-:S04]  /*09a0*/  IADD3 R7, PT, PT, R7, 0x10, RZ ;  /* 0x0000001007077810 */ /* 0x000fc80007ffe0ff */
[----:B------:R-:W-:Y:S02]  /*09b0*/  ISETP.NE.AND P1, PT, R7, RZ, PT ;  /* 0x000000ff0700720c */ /* 0x000fe40003f25270 */
[----:B--2---:R-:W-:Y:S02]  /*09c0*/  IADD3 R12, PT, PT, R12, R13, R0 ;  /* 0x0000000d0c0c7210 */ /* 0x004fe40007ffe000 */
[----:B------:R-:W-:-:S05]  /*09d0*/  IADD3 R13, P2, PT, R2, 0x40, RZ ;  /* 0x00000040020d7810 */ /* 0x000fca0007f5e0ff */
[----:B-1----:R-:W-:Y:S01]  /*09e0*/  IMAD.X R3, RZ, RZ, R3, P2 ;  /* 0x000000ffff037224 */ /* 0x002fe200010e0603 */
[----:B---3--:R-:W-:-:S04]  /*09f0*/  IADD3 R12, PT, PT, R14, R15, R12 ;  /* 0x0000000f0e0c7210 */ /* 0x008fc80007ffe00c */
[----:B----4-:R-:W-:-:S04]  /*0a00*/  IADD3 R12, PT, PT, R16, R17, R12 ;  /* 0x00000011100c7210 */ /* 0x010fc80007ffe00c */
[----:B-----5:R-:W-:-:S04]  /*0a10*/  IADD3 R12, PT, PT, R18, R19, R12 ;  /* 0x00000013120c7210 */ /* 0x020fc80007ffe00c */
[----:B------:R-:W-:-:S04]  /*0a20*/  IADD3 R12, PT, PT, R20, R21, R12 ;  /* 0x00000015140c7210 */ /* 0x000fc80007ffe00c */
[----:B------:R-:W-:-:S04]  /*0a30*/  IADD3 R12, PT, PT, R22, R23, R12 ;  /* 0x00000017160c7210 */ /* 0x000fc80007ffe00c */
[----:B------:R-:W-:-:S04]  /*0a40*/  IADD3 R10, PT, PT, R10, R11, R12 ;  /* 0x0000000b0a0a7210 */ /* 0x000fc80007ffe00c */
[----:B------:R-:W-:Y:S01]  /*0a50*/  IADD3 R0, PT, PT, R8, R9, R10 ;  /* 0x0000000908007210 */ /* 0x000fe20007ffe00a */
[----:B------:R-:W-:Y:S06]  /*0a60*/  @P1 BRA `(.L_x_13) ;  /* 0xfffffffc00881947 */ /* 0x000fec000383ffff */
.L_x_12:
[----:B------:R-:W-:Y:S05]  /*0a70*/  @!P0 BRA `(.L_x_11) ;  /* 0x0000000000b88947 */ /* 0x000fea0003800000 */
[----:B------:R-:W-:Y:S02]  /*0a80*/  ISETP.GE.U32.AND P0, PT, R24, 0x8, PT ;  /* 0x000000081800780c */ /* 0x000fe40003f06070 */
[----:B------:R-:W-:-:S04]  /*0a90*/  LOP3.LUT R15, R5, 0x7, RZ, 0xc0, !PT ;  /* 0x00000007050f7812 */ /* 0x000fc800078ec0ff */
[----:B------:R-:W-:-:S07]  /*0aa0*/  ISETP.NE.AND P1, PT, R15, RZ, PT ;  /* 0x000000ff0f00720c */ /* 0x000fce0003f25270 */
[----:B------:R-:W-:Y:S06]  /*0ab0*/  @!P0 BRA `(.L_x_14) ;  /* 0x00000000003c8947 */ /* 0x000fec0003800000 */
[----:B------:R-:W1:Y:S02]  /*0ac0*/  LDC.64 R2, c[0x0][0x390] ;  /* 0x0000e400ff027b82 */ /* 0x000e640000000a00 */
[----:B-1----:R-:W-:-:S05]  /*0ad0*/  IMAD.WIDE.U32 R2, R4, 0x4, R2 ;  /* 0x0000000404027825 */ /* 0x002fca00078e0002 */
        /* <DEDUP_REMOVED lines=9> */
[----:B--2---:R-:W-:-:S04]  /*0b70*/  IADD3 R7, PT, PT, R8, R7, R0 ;  /* 0x0000000708077210 */ /* 0x004fc80007ffe000 */
[----:B---3--:R-:W-:-:S04]  /*0b80*/  IADD3 R7, PT, PT, R9, R10, R7 ;  /* 0x0000000a09077210 */ /* 0x008fc80007ffe007 */
[----:B----4-:R-:W-:-:S04]  /*0b90*/  IADD3 R7, PT, PT, R11, R12, R7 ;  /* 0x0000000c0b077210 */ /* 0x010fc80007ffe007 */
[----:B-----5:R-:W-:-:S07]  /*0ba0*/  IADD3 R0, PT, PT, R13, R14, R7 ;  /* 0x0000000e0d007210 */ /* 0x020fce0007ffe007 */
.L_x_14:
[----:B------:R-:W-:Y:S05]  /*0bb0*/  @!P1 BRA `(.L_x_11) ;  /* 0x0000000000689947 */ /* 0x000fea0003800000 */
[----:B------:R-:W-:Y:S02]  /*0bc0*/  ISETP.GE.U32.AND P0, PT, R15, 0x4, PT ;  /* 0x000000040f00780c */ /* 0x000fe40003f06070 */
[----:B------:R-:W-:-:S04]  /*0bd0*/  LOP3.LUT R7, R5, 0x3, RZ, 0xc0, !PT ;  /* 0x0000000305077812 */ /* 0x000fc800078ec0ff */
[----:B------:R-:W-:-:S07]  /*0be0*/  ISETP.NE.AND P1, PT, R7, RZ, PT ;  /* 0x000000ff0700720c */ /* 0x000fce0003f25270 */
[----:B------:R-:W-:Y:S06]  /*0bf0*/  @!P0 BRA `(.L_x_15) ;  /* 0x0000000000248947 */ /* 0x000fec0003800000 */
[----:B------:R-:W1:Y:S02]  /*0c00*/  LDC.64 R2, c[0x0][0x390] ;  /* 0x0000e400ff027b82 */ /* 0x000e640000000a00 */
[----:B-1----:R-:W-:-:S05]  /*0c10*/  IMAD.WIDE.U32 R2, R4, 0x4, R2 ;  /* 0x0000000404027825 */ /* 0x002fca00078e0002 */
[----:B0-----:R-:W2:Y:S04]  /*0c20*/  LDG.E.CONSTANT R5, desc[UR10][R2.64] ;  /* 0x0000000a02057981 */ /* 0x001ea8000c1e9900 */
[----:B------:R-:W2:Y:S04]  /*0c30*/  LDG.E.CONSTANT R8, desc[UR10][R2.64+0x4] ;  /* 0x0000040a02087981 */ /* 0x000ea8000c1e9900 */
[----:B------:R-:W3:Y:S04]  /*0c40*/  LDG.E.CONSTANT R9, desc[UR10][R2.64+0x8] ;  /* 0x0000080a02097981 */ /* 0x000ee8000c1e9900 */
[----:B------:R-:W3:Y:S01]  /*0c50*/  LDG.E.CONSTANT R10, desc[UR10][R2.64+0xc] ;  /* 0x00000c0a020a7981 */ /* 0x000ee2000c1e9900 */
[----:B------:R-:W-:Y:S01]  /*0c60*/  VIADD R4, R4, 0x4 ;  /* 0x0000000404047836 */ /* 0x000fe20000000000 */
[----:B--2---:R-:W-:-:S04]  /*0c70*/  IADD3 R0, PT, PT, R8, R5, R0 ;  /* 0x0000000508007210 */ /* 0x004fc80007ffe000 */
[----:B---3--:R-:W-:-:S07]  /*0c80*/  IADD3 R0, PT, PT, R10, R9, R0 ;  /* 0x000000090a007210 */ /* 0x008fce0007ffe000 */
.L_x_15:
[----:B------:R-:W-:Y:S05]  /*0c90*/  @!P1 BRA `(.L_x_11) ;  /* 0x0000000000309947 */ /* 0x000fea0003800000 */
[----:B------:R-:W0:Y:S01]  /*0ca0*/  LDC.64 R2, c[0x0][0x390] ;  /* 0x0000e400ff027b82 */ /* 0x000e220000000a00 */
[----:B------:R-:W-:Y:S01]  /*0cb0*/  IADD3 R7, PT, PT, -R7, RZ, RZ ;  /* 0x000000ff07077210 */ /* 0x000fe20007ffe1ff */
[----:B0-----:R-:W-:-:S07]  /*0cc0*/  IMAD.WIDE.U32 R4, R4, 0x4, R2 ;  /* 0x0000000404047825 */ /* 0x001fce00078e0002 */
.L_x_16:
[----:B------:R-:W-:Y:S02]  /*0cd0*/  IMAD.MOV.U32 R3, RZ, RZ, R5 ;  /* 0x000000ffff037224 */ /* 0x000fe400078e0005 */
[----:B------:R-:W-:-:S05]  /*0ce0*/  IMAD.MOV.U32 R2, RZ, RZ, R4 ;  /* 0x000000ffff027224 */ /* 0x000fca00078e0004 */
[----:B------:R-:W2:Y:S01]  /*0cf0*/  LDG.E.CONSTANT R3, desc[UR10][R2.64] ;  /* 0x0000000a02037981 */ /* 0x000ea2000c1e9900 */
[----:B------:R-:W-:Y:S01]  /*0d00*/  VIADD R7, R7, 0x1 ;  /* 0x0000000107077836 */ /* 0x000fe20000000000 */
[----:B------:R-:W-:-:S04]  /*0d10*/  IADD3 R4, P1, PT, R4, 0x4, RZ ;  /* 0x0000000404047810 */ /* 0x000fc80007f3e0ff */
[----:B------:R-:W-:Y:S01]  /*0d20*/  ISETP.NE.AND P0, PT, R7, RZ, PT ;  /* 0x000000ff0700720c */ /* 0x000fe20003f05270 */
[----:B------:R-:W-:Y:S01]  /*0d30*/  IMAD.X R5, RZ, RZ, R5, P1 ;  /* 0x000000ffff057224 */ /* 0x000fe200008e0605 */
[----:B--2---:R-:W-:-:S11]  /*0d40*/  IADD3 R0, PT, PT, R3, R0, RZ ;  /* 0x0000000003007210 */ /* 0x004fd60007ffe0ff */
[----:B------:R-:W-:Y:S05]  /*0d50*/  @P0 BRA `(.L_x_16) ;  /* 0xfffffffc00dc0947 */ /* 0x000fea000383ffff */
.L_x_11:
[----:B------:R1:W-:Y:S02]  /*0d60*/  STS [UR4+0x384], R0 ;  /* 0x00038400ff007988 */ /* 0x0003e40008000804 */
.L_x_3:
[----:B------:R-:W-:Y:S05]  /*0d70*/  BSYNC.RECONVERGENT B0 ;  /* 0x0000000000007941 */ /* 0x000fea0003800200 */
.L_x_2:
[----:B------:R-:W2:Y:S01]  /*0d80*/  S2R R4, SR_CgaCtaId ;  /* 0x0000000000047919 */ /* 0x000ea20000008800 */
[----:B------:R-:W-:Y:S01]  /*0d90*/  MOV R3, 0x400 ;  /* 0x0000040000037802 */ /* 0x000fe20000000f00 */
[----:B------:R-:W-:Y:S01]  /*0da0*/  BSSY.RECONVERGENT B0, `(.L_x_17) ;  /* 0x0000012000007945 */ /* 0x000fe20003800200 */
[----:B------:R-:W-:Y:S02]  /*0db0*/  BAR.SYNC.DEFER_BLOCKING 0x0 ;  /* 0x0000000000007b1d */ /* 0x000fe40000010000 */
[----:B--2---:R-:W-:-:S05]  /*0dc0*/  LEA R7, R4, R3, 0x18 ;  /* 0x0000000304077211 */ /* 0x004fca00078ec0ff */
[----:B0-----:R-:W0:Y:S02]  /*0dd0*/  LDS R5, [R7+0x380] ;  /* 0x0003800007057984 */ /* 0x001e240000000800 */
[----:B0-----:R-:W-:-:S13]  /*0de0*/  ISETP.GE.AND P0, PT, R6, R5, PT ;  /* 0x000000050600720c */ /* 0x001fda0003f06270 */
[----:B------:R-:W-:Y:S05]  /*0df0*/  @P0 BRA `(.L_x_18) ;  /* 0x0000000000300947 */ /* 0x000fea0003800000 */
[----:B------:R-:W0:Y:S08]  /*0e00*/  LDC.64 R8, c[0x0][0x390] ;  /* 0x0000e400ff087b82 */ /* 0x000e300000000a00 */
[----:B------:R-:W2:Y:S01]  /*0e10*/  LDC.64 R10, c[0x0][0x388] ;  /* 0x0000e200ff0a7b82 */ /* 0x000ea20000000a00 */
[----:B0-----:R-:W-:-:S06]  /*0e20*/  IMAD.WIDE.U32 R8, R6, 0x4, R8 ;  /* 0x0000000406087825 */ /* 0x001fcc00078e0008 */
[----:B------:R-:W3:Y:S01]  /*0e30*/  LDG.E.CONSTANT R8, desc[UR10][R8.64] ;  /* 0x0000000a08087981 */ /* 0x000ee2000c1e9900 */
[----:B--2---:R-:W-:-:S06]  /*0e40*/  IMAD.WIDE.U32 R10, R6, 0x4, R10 ;  /* 0x00000004060a7825 */ /* 0x004fcc00078e000a */
[----:B------:R-:W2:Y:S01]  /*0e50*/  LDG.E.CONSTANT R10, desc[UR10][R10.64] ;  /* 0x0000000a0a0a7981 */ /* 0x000ea2000c1e9900 */
[----:B------:R-:W-:-:S05]  /*0e60*/  VIADD R5, R3, 0x80 ;  /* 0x0000008003057836 */ /* 0x000fca0000000000 */
[----:B------:R-:W-:Y:S01]  /*0e70*/  LEA R13, R4, R5, 0x18 ;  /* 0x00000005040d7211 */ /* 0x000fe200078ec0ff */
[----:B------:R-:W-:-:S03]  /*0e80*/  IMAD R5, R6, 0x4, R7 ;  /* 0x0000000406057824 */ /* 0x000fc600078e0207 */
[----:B------:R-:W-:Y:S02]  /*0e90*/  LEA R13, R6, R13, 0x2 ;  /* 0x0000000d060d7211 */ /* 0x000fe400078e10ff */
[----:B---3--:R0:W-:Y:S04]  /*0ea0*/  STS [R5], R8 ;  /* 0x0000000805007388 */ /* 0x0081e80000000800 */
[----:B--2---:R0:W-:Y:S02]  /*0eb0*/  STS [R13], R10 ;  /* 0x0000000a0d007388 */ /* 0x0041e40000000800 */
.L_x_18:
[----:B------:R-:W-:Y:S05]  /*0ec0*/  BSYNC.RECONVERGENT B0 ;  /* 0x0000000000007941 */ /* 0x000fea0003800200 */
.L_x_17:
[----:B------:R-:W2:Y:S01]  /*0ed0*/  LDS R11, [R7+0x384] ;  /* 0x00038400070b7984 */ /* 0x000ea20000000800 */
[----:B------:R-:W3:Y:S01]  /*0ee0*/  LDCU.64 UR12, c[0x0][0x380] ;  /* 0x00007000ff0c77ac */ /* 0x000ee20008000a00 */
[----:B------:R-:W-:Y:S01]  /*0ef0*/  BSSY.RECONVERGENT B0, `(.L_x_19) ;  /* 0x0000056000007945 */ /* 0x000fe20003800200 */
[----:B--2---:R-:W-:-:S04]  /*0f00*/  ISETP.GE.AND P0, PT, R6, R11, PT ;  /* 0x0000000b0600720c */ /* 0x004fc80003f06270 */
[----:B------:R-:W-:-:S13]  /*0f10*/  ISETP.GT.U32.OR P0, PT, R6, 0x1ff, P0 ;  /* 0x000001ff0600780c */ /* 0x000fda0000704470 */
[----:B---3--:R-:W-:Y:S05]  /*0f20*/  @P0 BRA `(.L_x_20) ;  /* 0x0000000400480947 */ /* 0x008fea0003800000 */
[----:B0-----:R-:W0:Y:S01]  /*0f30*/  LDC R5, c[0x0][0x360] ;  /* 0x0000d800ff057b82 */ /* 0x001e220000000800 */
[----:B-1----:R-:W-:Y:S01]  /*0f40*/  VIMNMX R0, PT, PT, R11, 0x200, PT ;  /* 0x000002000b007848 */ /* 0x002fe20003fe0100 */
[----:B------:R-:W-:Y:S01]  /*0f50*/  BSSY.RECONVERGENT B1, `(.L_x_21) ;  /* 0x0000032000017945 */ /* 0x000fe20003800200 */
[----:B0-----:R-:W0:Y:S01]  /*0f60*/  I2F.U32.RP R12, R5 ;  /* 0x00000005000c7306 */ /* 0x001e220000209000 */
[----:B------:R-:W-:Y:S01]  /*0f70*/  IMAD.IADD R11, R6, 0x1, R5 ;  /* 0x00000001060b7824 */ /* 0x000fe200078e0205 */
[----:B------:R-:W-:-:S04]  /*0f80*/  ISETP.NE.U32.AND P2, PT, R5, RZ, PT ;  /* 0x000000ff0500720c */ /* 0x000fc80003f45070 */
[----:B------:R-:W-:Y:S02]  /*0f90*/  ISETP.GE.AND P0, PT, R11, R0, PT ;  /* 0x000000000b00720c */ /* 0x000fe40003f06270 */
[----:B------:R-:W-:Y:S01]  /*0fa0*/  VIMNMX R2, PT, PT, R0, R11, !PT ;  /* 0x0000000b00027248 */ /* 0x000fe20007fe0100 */
[----:B0-----:R-:W0:Y:S02]  /*0fb0*/  MUFU.RCP R12, R12 ;  /* 0x0000000c000c7308 */ /* 0x001e240000001000 */
[----:B0-----:R-:W-:-:S06]  /*0fc0*/  VIADD R8, R12, 0xffffffe ;  /* 0x0ffffffe0c087836 */ /* 0x001fcc0000000000 */
[----:B------:R0:W1:Y:S02]  /*0fd0*/  F2I.FTZ.U32.TRUNC.NTZ R9, R8 ;  /* 0x0000000800097305 */ /* 0x000064000021f000 */
[----:B0-----:R-:W-:Y:S01]  /*0fe0*/  MOV R8, RZ ;  /* 0x000000ff00087202 */ /* 0x001fe20000000f00 */
[----:B-1----:R-:W-:-:S04]  /*0ff0*/  IMAD.MOV R10, RZ, RZ, -R9 ;  /* 0x000000ffff0a7224 */ /* 0x002fc800078e0a09 */
[----:B------:R-:W-:Y:S01]  /*1000*/  IMAD R13, R10, R5, RZ ;  /* 0x000000050a0d7224 */ /* 0x000fe200078e02ff */
[----:B------:R-:W-:-:S03]  /*1010*/  SEL R10, RZ, 0x1, P0 ;  /* 0x00000001ff0a7807 */ /* 0x000fc60000000000 */
[----:B------:R-:W-:Y:S01]  /*1020*/  IMAD.HI.U32 R9, R9, R13, R8 ;  /* 0x0000000d09097227 */ /* 0x000fe200078e0008 */
[----:B------:R-:W-:-:S05]  /*1030*/  IADD3 R2, PT, PT, R2, -R11, -R10 ;  /* 0x8000000b02027210 */ /* 0x000fca0007ffe80a */
[----:B------:R-:W-:-:S04]  /*1040*/  IMAD.HI.U32 R9, R9, R2, RZ ;  /* 0x0000000209097227 */ /* 0x000fc800078e00ff */
[----:B------:R-:W-:-:S04]  /*1050*/  IMAD.MOV R8, RZ, RZ, -R9 ;  /* 0x000000ffff087224 */ /* 0x000fc800078e0a09 */
[----:B------:R-:W-:-:S05]  /*1060*/  IMAD R2, R5, R8, R2 ;  /* 0x0000000805027224 */ /* 0x000fca00078e0202 */
[----:B------:R-:W-:-:S13]  /*1070*/  ISETP.GE.U32.AND P0, PT, R2, R5, PT ;  /* 0x000000050200720c */ /* 0x000fda0003f06070 */
[----:B------:R-:W-:Y:S02]  /*1080*/  @P0 IMAD.IADD R2, R2, 0x1, -R5 ;  /* 0x0000000102020824 */ /* 0x000fe400078e0a05 */
[----:B------:R-:W-:-:S03]  /*1090*/  @P0 VIADD R9, R9, 0x1 ;  /* 0x0000000109090836 */ /* 0x000fc60000000000 */
[----:B------:R-:W-:-:S13]  /*10a0*/  ISETP.GE.U32.AND P1, PT, R2, R5, PT ;  /* 0x000000050200720c */ /* 0x000fda0003f26070 */
[----:B------:R-:W-:Y:S02]  /*10b0*/  @P1 IADD3 R9, PT, PT, R9, 0x1, RZ ;  /* 0x0000000109091810 */ /* 0x000fe40007ffe0ff */
[----:B------:R-:W-:-:S05]  /*10c0*/  @!P2 LOP3.LUT R9, RZ, R5, RZ, 0x33, !PT ;  /* 0x00000005ff09a212 */ /* 0x000fca00078e33ff */
[----:B------:R-:W-:-:S05]  /*10d0*/  IMAD.IADD R9, R10, 0x1, R9 ;  /* 0x000000010a097824 */ /* 0x000fca00078e0209 */
[C---:B------:R-:W-:Y:S02]  /*10e0*/  LOP3.LUT R2, R9.reuse, 0x3, RZ, 0xc0, !PT ;  /* 0x0000000309027812 */ /* 0x040fe400078ec0ff */
[----:B------:R-:W-:Y:S02]  /*10f0*/  ISETP.GE.U32.AND P0, PT, R9, 0x3, PT ;  /* 0x000000030900780c */ /* 0x000fe40003f06070 */
[----:B------:R-:W-:Y:S01]  /*1100*/  ISETP.NE.AND P1, PT, R2, 0x3, PT ;  /* 0x000000030200780c */ /* 0x000fe20003f25270 */
[----:B------:R-:W-:-:S12]  /*1110*/  IMAD.MOV.U32 R2, RZ, RZ, R6 ;  /* 0x000000ffff027224 */ /* 0x000fd800078e0006 */
[----:B------:R-:W-:Y:S05]  /*1120*/  @!P1 BRA `(.L_x_22) ;  /* 0x0000000000509947 */ /* 0x000fea0003800000 */
[----:B------:R-:W0:Y:S01]  /*1130*/  LDCU.64 UR4, c[0x0][0x380] ;  /* 0x00007000ff0477ac */ /* 0x000e220008000a00 */
[----:B------:R-:W-:Y:S01]  /*1140*/  VIADD R9, R9, 0x1 ;  /* 0x0000000109097836 */ /* 0x000fe20000000000 */
[----:B------:R-:W-:Y:S01]  /*1150*/  IADD3 R11, PT, PT, R3, 0x180, RZ ;  /* 0x00000180030b7810 */ /* 0x000fe20007ffe0ff */
[----:B------:R-:W-:-:S03]  /*1160*/  IMAD.MOV.U32 R2, RZ, RZ, R6 ;  /* 0x000000ffff027224 */ /* 0x000fc600078e0006 */
[----:B------:R-:W-:Y:S02]  /*1170*/  LOP3.LUT R9, R9, 0x3, RZ, 0xc0, !PT ;  /* 0x0000000309097812 */ /* 0x000fe400078ec0ff */
[----:B------:R-:W-:-:S03]  /*1180*/  LEA R11, R4, R11, 0x18 ;  /* 0x0000000b040b7211 */ /* 0x000fc600078ec0ff */
[----:B------:R-:W-:Y:S01]  /*1190*/  IMAD.MOV R10, RZ, RZ, -R9 ;  /* 0x000000ffff0a7224 */ /* 0x000fe200078e0a09 */
[----:B0-----:R-:W-:-:S05]  /*11a0*/  IADD3 R12, P1, PT, R6, UR4, RZ ;  /* 0x00000004060c7c10 */ /* 0x001fca000ff3e0ff */
[----:B------:R-:W-:-:S08]  /*11b0*/  IMAD.X R15, RZ, RZ, UR5, P1 ;  /* 0x00000005ff0f7e24 */ /* 0x000fd000088e06ff */
.L_x_23:
[----:B0-----:R-:W-:Y:S01]  /*11c0*/  MOV R8, R12 ;  /* 0x0000000c00087202 */ /* 0x001fe20000000f00 */
[----:B------:R-:W-:-:S05]  /*11d0*/  IMAD.MOV.U32 R9, RZ, RZ, R15 ;  /* 0x000000ffff097224 */ /* 0x000fca00078e000f */
[----:B------:R-:W2:Y:S01]  /*11e0*/  LDG.E.U8.CONSTANT R8, desc[UR10][R8.64] ;  /* 0x0000000a08087981 */ /* 0x000ea2000c1e9100 */
[----:B------:R-:W-:Y:S01]  /*11f0*/  IMAD.IADD R13, R11, 0x1, R2 ;  /* 0x000000010b0d7824 */ /* 0x000fe200078e0202 */
[C---:B------:R-:W-:Y:S01]  /*1200*/  IADD3 R12, P2, PT, R5.reuse, R12, RZ ;  /* 0x0000000c050c7210 */ /* 0x040fe20007f5e0ff */
[----:B------:R-:W-:Y:S01]  /*1210*/  VIADD R10, R10, 0x1 ;  /* 0x000000010a0a7836 */ /* 0x000fe20000000000 */
[----:B------:R-:W-:-:S03]  /*1220*/  IADD3 R2, PT, PT, R5, R2, RZ ;  /* 0x0000000205027210 */ /* 0x000fc60007ffe0ff */
[----:B------:R-:W-:Y:S01]  /*1230*/  IMAD.X R15, RZ, RZ, R15, P2 ;  /* 0x000000ffff0f7224 */ /* 0x000fe200010e060f */
[----:B------:R-:W-:Y:S01]  /*1240*/  ISETP.NE.AND P1, PT, R10, RZ, PT ;  /* 0x000000ff0a00720c */ /* 0x000fe20003f25270 */
[----:B--2---:R0:W-:-:S12]  /*1250*/  STS.U8 [R13], R8 ;  /* 0x000000080d007388 */ /* 0x0041d80000000000 */
[----:B------:R-:W-:Y:S05]  /*1260*/  @P1 BRA `(.L_x_23) ;  /* 0xfffffffc00d41947 */ /* 0x000fea000383ffff */
.L_x_22:
[----:B------:R-:W-:Y:S05]  /*1270*/  BSYNC.RECONVERGENT B1 ;  /* 0x0000000000017941 */ /* 0x000fea0003800200 */
.L_x_21:
[----:B------:R-:W-:Y:S05]  /*1280*/  @!P0 BRA `(.L_x_20) ;  /* 0x0000000000708947 */ /* 0x000fea0003800000 */
[----:B------:R-:W-:-:S05]  /*1290*/  VIADD R9, R3, 0x180 ;  /* 0x0000018003097836 */ /* 0x000fca0000000000 */
[----:B------:R-:W-:-:S07]  /*12a0*/  LEA R21, R4, R9, 0x18 ;  /* 0x0000000904157211 */ /* 0x000fce00078ec0ff */
.L_x_24:
[----:B--2---:R-:W-:Y:S01]  /*12b0*/  IMAD.IADD R10, R5, 0x1, R2 ;  /* 0x00000001050a7824 */ /* 0x004fe200078e0202 */
[----:B------:R-:W-:-:S04]  /*12c0*/  IADD3 R14, P0, PT, R2, UR12, RZ ;  /* 0x0000000c020e7c10 */ /* 0x000fc8000ff1e0ff */
[C---:B------:R-:W-:Y:S01]  /*12d0*/  IADD3 R12, PT, PT, R10.reuse, R5, RZ ;  /* 0x000000050a0c7210 */ /* 0x040fe20007ffe0ff */
[----:B------:R-:W-:Y:S01]  /*12e0*/  IMAD.X R15, RZ, RZ, UR13, P0 ;  /* 0x0000000dff0f7e24 */ /* 0x000fe200080e06ff */
[----:B------:R-:W-:-:S03]  /*12f0*/  IADD3 R10, P1, PT, R10, UR12, RZ ;  /* 0x0000000c0a0a7c10 */ /* 0x000fc6000ff3e0ff */
[C---:B------:R-:W-:Y:S01]  /*1300*/  IMAD.IADD R18, R12.reuse, 0x1, R5 ;  /* 0x000000010c127824 */ /* 0x040fe200078e0205 */
[----:B------:R-:W-:Y:S01]  /*1310*/  IADD3 R12, P0, PT, R12, UR12, RZ ;  /* 0x0000000c0c0c7c10 */ /* 0x000fe2000ff1e0ff */
[----:B------:R-:W-:Y:S01]  /*1320*/  IMAD.X R11, RZ, RZ, UR13, P1 ;  /* 0x0000000dff0b7e24 */ /* 0x000fe200088e06ff */
[----:B------:R-:W2:Y:S02]  /*1330*/  LDG.E.U8.CONSTANT R14, desc[UR10][R14.64] ;  /* 0x0000000a0e0e7981 */ /* 0x000ea4000c1e9100 */
[----:B0-----:R-:W-:Y:S02]  /*1340*/  IADD3 R8, P1, PT, R18, UR12, RZ ;  /* 0x0000000c12087c10 */ /* 0x001fe4000ff3e0ff */
[----:B------:R-:W-:Y:S01]  /*1350*/  IADD3.X R13, PT, PT, RZ, UR13, RZ, P0, !PT ;  /* 0x0000000dff0d7c10 */ /* 0x000fe200087fe4ff */
[----:B------:R-:W3:Y:S02]  /*1360*/  LDG.E.U8.CONSTANT R10, desc[UR10][R10.64] ;  /* 0x0000000a0a0a7981 */ /* 0x000ee4000c1e9100 */
[----:B------:R-:W-:-:S02]  /*1370*/  IMAD.X R9, RZ, RZ, UR13, P1 ;  /* 0x0000000dff097e24 */ /* 0x000fc400088e06ff */
[----:B------:R-:W4:Y:S04]  /*1380*/  LDG.E.U8.CONSTANT R12, desc[UR10][R12.64] ;  /* 0x0000000a0c0c7981 */ /* 0x000f28000c1e9100 */
[----:B------:R-:W5:Y:S01]  /*1390*/  LDG.E.U8.CONSTANT R8, desc[UR10][R8.64] ;  /* 0x0000000a08087981 */ /* 0x000f62000c1e9100 */
[----:B------:R-:W-:-:S04]  /*13a0*/  IMAD.IADD R20, R21, 0x1, R2 ;  /* 0x0000000115147824 */ /* 0x000fc800078e0202 */
[----:B------:R-:W-:-:S05]  /*13b0*/  IMAD.IADD R16, R20, 0x1, R5 ;  /* 0x0000000114107824 */ /* 0x000fca00078e0205 */
[----:B------:R-:W-:-:S05]  /*13c0*/  IADD3 R17, PT, PT, R16, R5, RZ ;  /* 0x0000000510117210 */ /* 0x000fca0007ffe0ff */
[--C-:B------:R-:W-:Y:S02]  /*13d0*/  IMAD.IADD R19, R17, 0x1, R5.reuse ;  /* 0x0000000111137824 */ /* 0x100fe400078e0205 */
[----:B------:R-:W-:-:S05]  /*13e0*/  IMAD.IADD R2, R18, 0x1, R5 ;  /* 0x0000000112027824 */ /* 0x000fca00078e0205 */
[----:B------:R-:W-:Y:S01]  /*13f0*/  ISETP.GE.AND P0, PT, R2, R0, PT ;  /* 0x000000000200720c */ /* 0x000fe20003f06270 */
[----:B--2---:R2:W-:Y:S04]  /*1400*/  STS.U8 [R20], R14 ;  /* 0x0000000e14007388 */ /* 0x0045e80000000000 */
[----:B---3--:R2:W-:Y:S04]  /*1410*/  STS.U8 [R16], R10 ;  /* 0x0000000a10007388 */ /* 0x0085e80000000000 */
[----:B----4-:R2:W-:Y:S04]  /*1420*/  STS.U8 [R17], R12 ;  /* 0x0000000c11007388 */ /* 0x0105e80000000000 */
[----:B-----5:R2:W-:Y:S01]  /*1430*/  STS.U8 [R19], R8 ;  /* 0x0000000813007388 */ /* 0x0205e20000000000 */
[----:B------:R-:W-:Y:S05]  /*1440*/  @!P0 BRA `(.L_x_24) ;  /* 0xfffffffc00988947 */ /* 0x000fea000383ffff */
.L_x_20:
[----:B------:R-:W-:Y:S05]  /*1450*/  BSYNC.RECONVERGENT B0 ;  /* 0x0000000000007941 */ /* 0x000fea0003800200 */
.L_x_19:
[----:B------:R-:W3:Y:S01]  /*1460*/  S2UR UR4, SR_CTAID.X ;  /* 0x00000000000479c3 */ /* 0x000ee20000002500 */
[----:B------:R-:W4:Y:S07]  /*1470*/  LDCU.64 UR8, c[0x0][0x3b8] ;  /* 0x00007700ff0877ac */ /* 0x000f2e0008000a00 */
[----:B0-----:R-:W3:Y:S02]  /*1480*/  LDC R5, c[0x0][0x360] ;  /* 0x0000d800ff057b82 */ /* 0x001ee40000000800 */
[----:B---3--:R-:W-:-:S06]  /*1490*/  IMAD R6, R5, UR4, R6 ;  /* 0x0000000405067c24 */ /* 0x008fcc000f8e0206 */
[----:B------:R-:W-:Y:S01]  /*14a0*/  BAR.SYNC.DEFER_BLOCKING 0x0 ;  /* 0x0000000000007b1d */ /* 0x000fe20000010000 */
[----:B----4-:R-:W-:-:S04]  /*14b0*/  ISETP.GE.U32.AND P0, PT, R6, UR8, PT ;  /* 0x0000000806007c0c */ /* 0x010fc8000bf06070 */
[----:B------:R-:W-:-:S13]  /*14c0*/  ISETP.GE.U32.AND.EX P0, PT, RZ, UR9, PT, P0 ;  /* 0x00000009ff007c0c */ /* 0x000fda000bf06100 */
[----:B------:R-:W-:Y:S05]  /*14d0*/  @P0 EXIT ;  /* 0x000000000000094d */ /* 0x000fea0003800000 */
[----:B------:R-:W0:Y:S01]  /*14e0*/  LDCU.64 UR4, c[0x0][0x3a0] ;  /* 0x00007400ff0477ac */ /* 0x000e220008000a00 */
[----:B------:R-:W-:Y:S01]  /*14f0*/  UISETP.GE.AND UP0, UPT, UR7, 0x1, UPT ;  /* 0x000000010700788c */ /* 0x000fe2000bf06270 */
[----:B0-----:R-:W-:-:S05]  /*1500*/  IADD3 R15, P0, PT, R6, UR4, RZ ;  /* 0x00000004060f7c10 */ /* 0x001fca000ff1e0ff */
[----:B--2---:R-:W-:-:S03]  /*1510*/  IMAD.X R12, RZ, RZ, UR5, P0 ;  /* 0x00000005ff0c7e24 */ /* 0x004fc600080e06ff */
[----:B------:R-:W-:Y:S05]  /*1520*/  BRA.U !UP0, `(.L_x_25) ;  /* 0x0000001908747547 */ /* 0x000fea000b800000 */
[----:B------:R-:W0:Y:S01]  /*1530*/  LDCU UR4, c[0x0][0x3a8] ;  /* 0x00007500ff0477ac */ /* 0x000e220008000800 */
[----:B------:R-:W-:Y:S02]  /*1540*/  UISETP.GE.U32.AND UP0, UPT, UR7, 0x4, UPT ;  /* 0x000000040700788c */ /* 0x000fe4000bf06070 */
[----:B------:R-:W-:Y:S01]  /*1550*/  ULOP3.LUT UR16, UR7, 0x3, URZ, 0xc0, !UPT ;  /* 0x0000000307107892 */ /* 0x000fe2000f8ec0ff */
[----:B0-----:R-:W-:-:S06]  /*1560*/  MOV R5, UR4 ;  /* 0x0000000400057c02 */ /* 0x001fcc0008000f00 */
[----:B------:R-:W-:Y:S05]  /*1570*/  BRA.U !UP0, `(.L_x_26) ;  /* 0x0000000d08907547 */ /* 0x000fea000b800000 */
[----:B------:R-:W-:Y:S01]  /*1580*/  VIADD R3, R3, 0x100 ;  /* 0x0000010003037836 */ /* 0x000fe20000000000 */
[----:B------:R-:W0:Y:S01]  /*1590*/  LDCU.128 UR12, c[0x0][0x3b0] ;  /* 0x00007600ff0c77ac */ /* 0x000e220008000c00 */
[----:B------:R-:W-:-:S03]  /*15a0*/  IMAD.U32 R5, RZ, RZ, UR4 ;  /* 0x00000004ff057e24 */ /* 0x000fc6000f8e00ff */
[----:B------:R-:W-:Y:S01]  /*15b0*/  LEA R4, R4, R3, 0x18 ;  /* 0x0000000304047211 */ /* 0x000fe200078ec0ff */
[----:B------:R-:W-:Y:S01]  /*15c0*/  ULOP3.LUT UR5, UR7, 0x7ffffffc, URZ, 0xc0, !UPT ;  /* 0x7ffffffc07057892 */ /* 0x000fe2000f8ec0ff */
[----:B------:R-:W-:-:S11]  /*15d0*/  UMOV UR4, URZ ;  /* 0x000000ff00047c82 */ /* 0x000fd60008000000 */
.L_x_39:
[----:B--2---:R-:W-:Y:S01]  /*15e0*/  IMAD R2, R5, 0x4, R4 ;  /* 0x0000000405027824 */ /* 0x004fe200078e0204 */
[----:B------:R-:W2:Y:S01]  /*15f0*/  S2R R9, SR_CgaCtaId ;  /* 0x0000000000097919 */ /* 0x000ea20000008800 */
[----:B-1----:R-:W-:Y:S01]  /*1600*/  MOV R0, 0x400 ;  /* 0x0000040000007802 */ /* 0x002fe20000000f00 */
[----:B------:R-:W-:Y:S02]  /*1610*/  BSSY.RECONVERGENT B0, `(.L_x_27) ;  /* 0x000002b000007945 */ /* 0x000fe40003800200 */
[----:B------:R-:W1:Y:S02]  /*1620*/  LDS R3, [R2+-0x4] ;  /* 0xfffffc0002037984 */ /* 0x000e640000000800 */
[----:B------:R-:W-:-:S05]  /*1630*/  VIADD R0, R0, 0x80 ;  /* 0x0000008000007836 */ /* 0x000fca0000000000 */
[----:B--2---:R-:W-:Y:S02]  /*1640*/  LEA R0, R9, R0, 0x18 ;  /* 0x0000000009007211 */ /* 0x004fe400078ec0ff */
[----:B-1----:R-:W-:-:S03]  /*1650*/  LEA R10, R3, R7, 0x2 ;  /* 0x00000007030a7211 */ /* 0x002fc600078e10ff */
[----:B------:R-:W-:-:S03]  /*1660*/  IMAD R19, R3, 0x4, R0 ;  /* 0x0000000403137824 */ /* 0x000fc600078e0200 */
[----:B------:R-:W1:Y:S04]  /*1670*/  LDS R10, [R10] ;  /* 0x000000000a0a7984 */ /* 0x000e680000000800 */
[----:B------:R-:W2:Y:S01]  /*1680*/  LDS R19, [R19] ;  /* 0x0000000013137984 */ /* 0x000ea20000000800 */
[----:B-1----:R-:W-:-:S04]  /*1690*/  SHF.R.S32.HI R9, RZ, 0x1f, R10 ;  /* 0x0000001fff097819 */ /* 0x002fc8000001140a */
[----:B------:R-:W-:-:S04]  /*16a0*/  LOP3.LUT R3, R12, R9, RZ, 0xfc, !PT ;  /* 0x000000090c037212 */ /* 0x000fc800078efcff */
[----:B------:R-:W-:-:S13]  /*16b0*/  ISETP.NE.U32.AND P0, PT, R3, RZ, PT ;  /* 0x000000ff0300720c */ /* 0x000fda0003f05070 */
[----:B--2---:R-:W-:Y:S05]  /*16c0*/  @P0 BRA `(.L_x_28) ;  /* 0x0000000000580947 */ /* 0x004fea0003800000 */
[----:B------:R-:W1:Y:S01]  /*16d0*/  I2F.U32.RP R3, R10 ;  /* 0x0000000a00037306 */ /* 0x000e620000209000 */
[----:B------:R-:W-:Y:S02]  /*16e0*/  IADD3 R11, PT, PT, RZ, -R10, RZ ;  /* 0x8000000aff0b7210 */ /* 0x000fe40007ffe0ff */
[----:B------:R-:W-:-:S05]  /*16f0*/  ISETP.NE.U32.AND P2, PT, R10, RZ, PT ;  /* 0x000000ff0a00720c */ /* 0x000fca0003f45070 */
[----:B-1----:R-:W1:Y:S02]  /*1700*/  MUFU.RCP R3, R3 ;  /* 0x0000000300037308 */ /* 0x002e640000001000 */
[----:B-1----:R-:W-:-:S06]  /*1710*/  VIADD R8, R3, 0xffffffe ;  /* 0x0ffffffe03087836 */ /* 0x002fcc0000000000 */
[----:B------:R1:W2:Y:S02]  /*1720*/  F2I.FTZ.U32.TRUNC.NTZ R9, R8 ;  /* 0x0000000800097305 */ /* 0x0002a4000021f000 */
[----:B-1----:R-:W-:Y:S02]  /*1730*/  IMAD.MOV.U32 R8, RZ, RZ, RZ ;  /* 0x000000ffff087224 */ /* 0x002fe400078e00ff */
[----:B--2---:R-:W-:-:S04]  /*1740*/  IMAD R11, R11, R9, RZ ;  /* 0x000000090b0b7224 */ /* 0x004fc800078e02ff */
[----:B------:R-:W-:-:S06]  /*1750*/  IMAD.HI.U32 R12, R9, R11, R8 ;  /* 0x0000000b090c7227 */ /* 0x000fcc00078e0008 */
[----:B------:R-:W-:-:S04]  /*1760*/  IMAD.HI.U32 R14, R12, R15, RZ ;  /* 0x0000000f0c0e7227 */ /* 0x000fc800078e00ff */
[----:B------:R-:W-:-:S04]  /*1770*/  IMAD.MOV R9, RZ, RZ, -R14 ;  /* 0x000000ffff097224 */ /* 0x000fc800078e0a0e */
[----:B------:R-:W-:-:S05]  /*1780*/  IMAD R9, R10, R9, R15 ;  /* 0x000000090a097224 */ /* 0x000fca00078e020f */
[----:B------:R-:W-:-:S13]  /*1790*/  ISETP.GE.U32.AND P0, PT, R9, R10, PT ;  /* 0x0000000a0900720c */ /* 0x000fda0003f06070 */
[----:B------:R-:W-:Y:S01]  /*17a0*/  @P0 IADD3 R9, PT, PT, -R10, R9, RZ ;  /* 0x000000090a090210 */ /* 0x000fe20007ffe1ff */
[----:B------:R-:W-:-:S03]  /*17b0*/  @P0 VIADD R14, R14, 0x1 ;  /* 0x000000010e0e0836 */ /* 0x000fc60000000000 */
[----:B------:R-:W-:-:S13]  /*17c0*/  ISETP.GE.U32.AND P1, PT, R9, R10, PT ;  /* 0x0000000a0900720c */ /* 0x000fda0003f26070 */
[----:B------:R-:W-:Y:S01]  /*17d0*/  @P1 VIADD R14, R14, 0x1 ;  /* 0x000000010e0e1836 */ /* 0x000fe20000000000 */
[----:B------:R-:W-:-:S04]  /*17e0*/  @!P2 LOP3.LUT R14, RZ, R10, RZ, 0x33, !PT ;  /* 0x0000000aff0ea212 */ /* 0x000fc800078e33ff */
[----:B------:R-:W-:-:S05]  /*17f0*/  IADD3 R3, PT, PT, -R14, RZ, RZ ;  /* 0x000000ff0e037210 */ /* 0x000fca0007ffe1ff */
[----:B------:R-:W-:Y:S02]  /*1800*/  IMAD R10, R10, R3, R15 ;  /* 0x000000030a0a7224 */ /* 0x000fe400078e020f */
[----:B------:R-:W-:Y:S01]  /*1810*/  IMAD.MOV.U32 R15, RZ, RZ, RZ ;  /* 0x000000ffff0f7224 */ /* 0x000fe200078e00ff */
[----:B------:R-:W-:Y:S06]  /*1820*/  BRA `(.L_x_29) ;  /* 0x0000000000247947 */ /* 0x000fec0003800000 */
.L_x_28:
[----:B------:R-:W-:Y:S01]  /*1830*/  IMAD.MOV.U32 R17, RZ, RZ, R12 ;  /* 0x000000ffff117224 */ /* 0x000fe200078e000c */
[----:B------:R-:W-:Y:S01]  /*1840*/  MOV R3, R9 ;  /* 0x0000000900037202 */ /* 0x000fe20000000f00 */
[----:B------:R-:W-:Y:S01]  /*1850*/  IMAD.MOV.U32 R12, RZ, RZ, R15 ;  /* 0x000000ffff0c7224 */ /* 0x000fe200078e000f */
[----:B------:R-:W-:-:S07]  /*1860*/  MOV R8, 0x1880 ;  /* 0x0000188000087802 */ /* 0x000fce0000000f00 */
[----:B0-----:R-:W-:Y:S05]  /*1870*/  CALL.REL.NOINC `($__internal_0_$__cuda_sm20_div_u64) ;  /* 0x0000001800107944 */ /* 0x001fea0003c00000 */
[----:B------:R-:W-:Y:S01]  /*1880*/  IMAD.MOV R3, RZ, RZ, -R9 ;  /* 0x000000ffff037224 */ /* 0x000fe200078e0a09 */
[----:B------:R-:W-:-:S03]  /*1890*/  MOV R14, R9 ;  /* 0x00000009000e7202 */ /* 0x000fc60000000f00 */
[----:B------:R-:W-:Y:S02]  /*18a0*/  IMAD R10, R10, R3, R15 ;  /* 0x000000030a0a7224 */ /* 0x000fe400078e020f */
[----:B------:R-:W-:-:S07]  /*18b0*/  IMAD.MOV.U32 R15, RZ, RZ, R12 ;  /* 0x000000ffff0f7224 */ /* 0x000fce00078e000c */
.L_x_29:
[----:B0-----:R-:W-:Y:S05]  /*18c0*/  BSYNC.RECONVERGENT B0 ;  /* 0x0000000000007941 */ /* 0x001fea0003800200 */
.L_x_27:
[----:B------:R-:W0:Y:S01]  /*18d0*/  LDS R8, [R2+-0x8] ;  /* 0xfffff80002087984 */ /* 0x000e220000000800 */
[----:B------:R-:W1:Y:S01]  /*18e0*/  S2UR UR7, SR_CgaCtaId ;  /* 0x00000000000779c3 */ /* 0x000e620000008800 */
[----:B------:R-:W-:Y:S01]  /*18f0*/  UMOV UR6, 0x400 ;  /* 0x0000040000067882 */ /* 0x000fe20000000000 */
[----:B------:R-:W-:Y:S01]  /*1900*/  HFMA2 R9, -RZ, RZ, 0, 0 ;  /* 0x00000000ff097431 */ /* 0x000fe200000001ff */
[----:B------:R-:W-:Y:S01]  /*1910*/  UIADD3 UR6, UPT, UPT, UR6, 0x180, URZ ;  /* 0x0000018006067890 */ /* 0x000fe2000fffe0ff */
[----:B------:R-:W-:Y:S01]  /*1920*/  VIADD R11, R5, 0xffffffff ;  /* 0xffffffff050b7836 */ /* 0x000fe20000000000 */
[----:B------:R-:W-:Y:S02]  /*1930*/  BSSY.RECONVERGENT B0, `(.L_x_30) ;  /* 0x0000032000007945 */ /* 0x000fe40003800200 */
[----:B-1----:R-:W-:-:S06]  /*1940*/  ULEA UR6, UR7, UR6, 0x18 ;  /* 0x0000000607067291 */ /* 0x002fcc000f8ec0ff */
[----:B------:R-:W-:-:S06]  /*1950*/  IADD3 R3, PT, PT, R19, UR6, R10 ;  /* 0x0000000613037c10 */ /* 0x000fcc000fffe00a */
[----:B------:R-:W1:Y:S01]  /*1960*/  LDS.U8 R3, [R3] ;  /* 0x0000000003037984 */ /* 0x000e620000000000 */
[C---:B0-----:R-:W-:Y:S01]  /*1970*/  IMAD R10, R8.reuse, 0x4, R7 ;  /* 0x00000004080a7824 */ /* 0x041fe200078e0207 */
[----:B------:R-:W-:Y:S01]  /*1980*/  LEA R19, R8, R0, 0x2 ;  /* 0x0000000008137211 */ /* 0x000fe200078e10ff */
[----:B------:R-:W-:-:S04]  /*1990*/  IMAD.MOV.U32 R8, RZ, RZ, R6 ;  /* 0x000000ffff087224 */ /* 0x000fc800078e0006 */
[----:B------:R-:W0:Y:S01]  /*19a0*/  LDS R10, [R10] ;  /* 0x000000000a0a7984 */ /* 0x000e220000000800 */
[----:B------:R-:W-:-:S03]  /*19b0*/  IMAD.WIDE.U32 R8, R11, UR14, R8 ;  /* 0x0000000e0b087c25 */ /* 0x000fc6000f8e0008 */
[----:B------:R-:W2:Y:S01]  /*19c0*/  LDS R19, [R19] ;  /* 0x0000000013137984 */ /* 0x000ea20000000800 */
[----:B------:R-:W-:Y:S01]  /*19d0*/  IMAD R11, R11, UR15, R9 ;  /* 0x0000000f0b0b7c24 */ /* 0x000fe2000f8e0209 */
[----:B------:R-:W-:-:S04]  /*19e0*/  IADD3 R8, P0, PT, R8, UR12, RZ ;  /* 0x0000000c08087c10 */ /* 0x000fc8000ff1e0ff */
[----:B------:R-:W-:-:S05]  /*19f0*/  IADD3.X R9, PT, PT, R11, UR13, RZ, P0, !PT ;  /* 0x0000000d0b097c10 */ /* 0x000fca00087fe4ff */
[----:B-1----:R1:W-:Y:S01]  /*1a00*/  STG.E.U8 desc[UR10][R8.64], R3 ;  /* 0x0000000308007986 */ /* 0x0023e2000c10110a */
[----:B0-----:R-:W-:-:S04]  /*1a10*/  SHF.R.S32.HI R13, RZ, 0x1f, R10 ;  /* 0x0000001fff0d7819 */ /* 0x001fc8000001140a */
[----:B------:R-:W-:-:S04]  /*1a20*/  LOP3.LUT R11, R15, R13, RZ, 0xfc, !PT ;  /* 0x0000000d0f0b7212 */ /* 0x000fc800078efcff */
[----:B------:R-:W-:-:S13]  /*1a30*/  ISETP.NE.U32.AND P0, PT, R11, RZ, PT ;  /* 0x000000ff0b00720c */ /* 0x000fda0003f05070 */
[----:B-12---:R-:W-:Y:S05]  /*1a40*/  @P0 BRA `(.L_x_31) ;  /* 0x00000000005c0947 */ /* 0x006fea0003800000 */
[----:B------:R-:W0:Y:S01]  /*1a50*/  I2F.U32.RP R3, R10 ;  /* 0x0000000a00037306 */ /* 0x000e220000209000 */
[----:B------:R-:W-:Y:S01]  /*1a60*/  IMAD.MOV R11, RZ, RZ, -R10 ;  /* 0x000000ffff0b7224 */ /* 0x000fe200078e0a0a */
[----:B------:R-:W-:Y:S01]  /*1a70*/  ISETP.NE.U32.AND P2, PT, R10, RZ, PT ;  /* 0x000000ff0a00720c */ /* 0x000fe20003f45070 */
[----:B------:R-:W-:-:S05]  /*1a80*/  IMAD.MOV.U32 R15, RZ, RZ, RZ ;  /* 0x000000ffff0f7224 */ /* 0x000fca00078e00ff */
[----:B0-----:R-:W0:Y:S02]  /*1a90*/  MUFU.RCP R3, R3 ;  /* 0x0000000300037308 */ /* 0x001e240000001000 */
[----:B0-----:R-:W-:-:S06]  /*1aa0*/  VIADD R8, R3, 0xffffffe ;  /* 0x0ffffffe03087836 */ /* 0x001fcc0000000000 */
[----:B------:R0:W1:Y:S02]  /*1ab0*/  F2I.FTZ.U32.TRUNC.NTZ R9, R8 ;  /* 0x0000000800097305 */ /* 0x000064000021f000 */
[----:B0-----:R-:W-:Y:S01]  /*1ac0*/  MOV R8, RZ ;  /* 0x000000ff00087202 */ /* 0x001fe20000000f00 */
[----:B-1----:R-:W-:-:S04]  /*1ad0*/  IMAD R11, R11, R9, RZ ;  /* 0x000000090b0b7224 */ /* 0x002fc800078e02ff */
[----:B------:R-:W-:-:S06]  /*1ae0*/  IMAD.HI.U32 R9, R9, R11, R8 ;  /* 0x0000000b09097227 */ /* 0x000fcc00078e0008 */
[----:B------:R-:W-:-:S04]  /*1af0*/  IMAD.HI.U32 R9, R9, R14, RZ ;  /* 0x0000000e09097227 */ /* 0x000fc800078e00ff */
[----:B------:R-:W-:-:S04]  /*1b00*/  IMAD.MOV R11, RZ, RZ, -R9 ;  /* 0x000000ffff0b7224 */ /* 0x000fc800078e0a09 */
[----:B------:R-:W-:-:S05]  /*1b10*/  IMAD R11, R10, R11, R14 ;  /* 0x0000000b0a0b7224 */ /* 0x000fca00078e020e */
[----:B------:R-:W-:-:S13]  /*1b20*/  ISETP.GE.U32.AND P0, PT, R11, R10, PT ;  /* 0x0000000a0b00720c */ /* 0x000fda0003f06070 */
[----:B------:R-:W-:Y:S01]  /*1b30*/  @P0 IMAD.IADD R11, R11, 0x1, -R10 ;  /* 0x000000010b0b0824 */ /* 0x000fe200078e0a0a */
[----:B------:R-:W-:-:S04]  /*1b40*/  @P0 IADD3 R9, PT, PT, R9, 0x1, RZ ;  /* 0x0000000109090810 */ /* 0x000fc80007ffe0ff */
[----:B------:R-:W-:-:S13]  /*1b50*/  ISETP.GE.U32.AND P1, PT, R11, R10, PT ;  /* 0x0000000a0b00720c */ /* 0x000fda0003f26070 */
[----:B------:R-:W-:Y:S01]  /*1b60*/  @P1 VIADD R9, R9, 0x1 ;  /* 0x0000000109091836 */ /* 0x000fe20000000000 */
[----:B------:R-:W-:-:S05]  /*1b70*/  @!P2 LOP3.LUT R9, RZ, R10, RZ, 0x33, !PT ;  /* 0x0000000aff09a212 */ /* 0x000fca00078e33ff */
[----:B------:R-:W-:-:S04]  /*1b80*/  IMAD.MOV R3, RZ, RZ, -R9 ;  /* 0x000000ffff037224 */ /* 0x000fc800078e0a09 */
[----:B------:R-:W-:Y:S01]  /*1b90*/  IMAD R10, R10, R3, R14 ;  /* 0x000000030a0a7224 */ /* 0x000fe200078e020e */
[----:B------:R-:W-:Y:S01]  /*1ba0*/  MOV R14, R9 ;  /* 0x00000009000e7202 */ /* 0x000fe20000000f00 */
[----:B------:R-:W-:Y:S06]  /*1bb0*/  BRA `(.L_x_32) ;  /* 0x0000000000247947 */ /* 0x000fec0003800000 */
.L_x_31:
[----:B------:R-:W-:Y:S01]  /*1bc0*/  IMAD.MOV.U32 R3, RZ, RZ, R13 ;  /* 0x000000ffff037224 */ /* 0x000fe200078e000d */
[----:B------:R-:W-:Y:S01]  /*1bd0*/  MOV R12, R14 ;  /* 0x0000000e000c7202 */ /* 0x000fe20000000f00 */
[----:B------:R-:W-:Y:S01]  /*1be0*/  IMAD.MOV.U32 R17, RZ, RZ, R15 ;  /* 0x000000ffff117224 */ /* 0x000fe200078e000f */
[----:B------:R-:W-:-:S07]  /*1bf0*/  MOV R8, 0x1c10 ;  /* 0x00001c1000087802 */ /* 0x000fce0000000f00 */
[----:B------:R-:W-:Y:S05]  /*1c00*/  CALL.REL.NOINC `($__internal_0_$__cuda_sm20_div_u64) ;  /* 0x00000014002c7944 */ /* 0x000fea0003c00000 */
[----:B------:R-:W-:Y:S02]  /*1c10*/  IMAD.MOV R3, RZ, RZ, -R9 ;  /* 0x000000ffff037224 */ /* 0x000fe400078e0a09 */
[----:B------:R-:W-:Y:S02]  /*1c20*/  IMAD.MOV.U32 R15, RZ, RZ, R12 ;  /* 0x000000ffff0f7224 */ /* 0x000fe400078e000c */
[----:B------:R-:W-:Y:S01]  /*1c30*/  IMAD R10, R10, R3, R14 ;  /* 0x000000030a0a7224 */ /* 0x000fe200078e020e */
[----:B------:R-:W-:-:S07]  /*1c40*/  MOV R14, R9 ;  /* 0x00000009000e7202 */ /* 0x000fce0000000f00 */
.L_x_32:
[----:B------:R-:W-:Y:S05]  /*1c50*/  BSYNC.RECONVERGENT B0 ;  /* 0x0000000000007941 */ /* 0x000fea0003800200 */
.L_x_30:
[----:B------:R-:W0:Y:S01]  /*1c60*/  LDS R8, [R2+-0xc] ;  /* 0xfffff40002087984 */ /* 0x000e220000000800 */
[----:B------:R-:W-:Y:S01]  /*1c70*/  IADD3 R3, PT, PT, R19, UR6, R10 ;  /* 0x0000000613037c10 */ /* 0x000fe2000fffe00a */
[----:B------:R-:W-:Y:S02]  /*1c80*/  HFMA2 R9, -RZ, RZ, 0, 0 ;  /* 0x00000000ff097431 */ /* 0x000fe400000001ff */
[----:B------:R-:W-:Y:S01]  /*1c90*/  VIADD R11, R5, 0xfffffffe ;  /* 0xfffffffe050b7836 */ /* 0x000fe20000000000 */
[----:B------:R-:W-:Y:S02]  /*1ca0*/  BSSY.RECONVERGENT B0, `(.L_x_33) ;  /* 0x0000030000007945 */ /* 0x000fe40003800200 */
        /* <DEDUP_REMOVED lines=38> */
.L_x_34:
        /* <DEDUP_REMOVED lines=9> */
.L_x_35:
[----:B------:R-:W-:Y:S05]  /*1fa0*/  BSYNC.RECONVERGENT B0 ;  /* 0x0000000000007941 */ /* 0x000fea0003800200 */
.L_x_33:
[----:B------:R-:W0:Y:S01]  /*1fb0*/  LDS R2, [R2+-0x10] ;  /* 0xfffff00002027984 */ /* 0x000e220000000800 */
[----:B------:R-:W-:Y:S01]  /*1fc0*/  IADD3 R19, PT, PT, R19, UR6, R10 ;  /* 0x0000000613137c10 */ /* 0x000fe2000fffe00a */
[----:B------:R-:W-:Y:S02]  /*1fd0*/  HFMA2 R3, -RZ, RZ, 0, 0 ;  /* 0x00000000ff037431 */ /* 0x000fe400000001ff */
[C---:B------:R-:W-:Y:S01]  /*1fe0*/  VIADD R11, R5.reuse, 0xfffffffd ;  /* 0xfffffffd050b7836 */ /* 0x040fe20000000000 */
[----:B------:R-:W-:Y:S01]  /*1ff0*/  BSSY.RECONVERGENT B0, `(.L_x_36) ;  /* 0x000002e000007945 */ /* 0x000fe20003800200 */
[----:B------:R-:W-:Y:S01]  /*2000*/  VIADD R5, R5, 0xfffffffc ;  /* 0xfffffffc05057836 */ /* 0x000fe20000000000 */
        /* <DEDUP_REMOVED lines=16> */
[----:B------:R-:W-:Y:S01]  /*2110*/  IADD3 R9, PT, PT, RZ, -R10, RZ ;  /* 0x8000000aff097210 */ /* 0x000fe20007ffe0ff */
[----:B------:R-:W-:Y:S01]  /*2120*/  IMAD.MOV.U32 R12, RZ, RZ, RZ ;  /* 0x000000ffff0c7224 */ /* 0x000fe200078e00ff */
[----:B------:R-:W-:-:S05]  /*2130*/  ISETP.NE.U32.AND P2, PT, R10, RZ, PT ;  /* 0x000000ff0a00720c */ /* 0x000fca0003f45070 */
[----:B0-----:R-:W0:Y:S02]  /*2140*/  MUFU.RCP R8, R8 ;  /* 0x0000000800087308 */ /* 0x001e240000001000 */
[----:B0-----:R-:W-:-:S06]  /*2150*/  VIADD R2, R8, 0xffffffe ;  /* 0x0ffffffe08027836 */ /* 0x001fcc0000000000 */
[----:B------:R0:W1:Y:S02]  /*2160*/  F2I.FTZ.U32.TRUNC.NTZ R3, R2 ;  /* 0x0000000200037305 */ /* 0x000064000021f000 */
[----:B0-----:R-:W-:Y:S02]  /*2170*/  IMAD.MOV.U32 R2, RZ, RZ, RZ ;  /* 0x000000ffff027224 */ /* 0x001fe400078e00ff */
[----:B-1----:R-:W-:-:S04]  /*2180*/  IMAD R9, R9, R3, RZ ;  /* 0x0000000309097224 */ /* 0x002fc800078e02ff */
        /* <DEDUP_REMOVED lines=11> */
[----:B------:R-:W-:Y:S01]  /*2240*/  IMAD R3, R10, R3, R14 ;  /* 0x000000030a037224 */ /* 0x000fe200078e020e */
[----:B------:R-:W-:Y:S06]  /*2250*/  BRA `(.L_x_38) ;  /* 0x00000000001c7947 */ /* 0x000fec0003800000 */
.L_x_37:
[----:B------:R-:W-:Y:S01]  /*2260*/  IMAD.MOV.U32 R12, RZ, RZ, R14 ;  /* 0x000000ffff0c7224 */ /* 0x000fe200078e000e */
[----:B------:R-:W-:Y:S02]  /*2270*/  MOV R17, R15 ;  /* 0x0000000f00117202 */ /* 0x000fe40000000f00 */
[----:B------:R-:W-:-:S07]  /*2280*/  MOV R8, 0x22a0 ;  /* 0x000022a000087802 */ /* 0x000fce0000000f00 */
[----:B------:R-:W-:Y:S05]  /*2290*/  CALL.REL.NOINC `($__internal_0_$__cuda_sm20_div_u64) ;  /* 0x0000000c00887944 */ /* 0x000fea0003c00000 */
[--C-:B------:R-:W-:Y:S02]  /*22a0*/  IMAD.MOV R3, RZ, RZ, -R9.reuse ;  /* 0x000000ffff037224 */ /* 0x100fe400078e0a09 */
[----:B------:R-:W-:Y:S02]  /*22b0*/  IMAD.MOV.U32 R15, RZ, RZ, R9 ;  /* 0x000000ffff0f7224 */ /* 0x000fe400078e0009 */
[----:B------:R-:W-:-:S07]  /*22c0*/  IMAD R3, R10, R3, R14 ;  /* 0x000000030a037224 */ /* 0x000fce00078e020e */
.L_x_38:
[----:B------:R-:W-:Y:S05]  /*22d0*/  BSYNC.RECONVERGENT B0 ;  /* 0x0000000000007941 */ /* 0x000fea0003800200 */
.L_x_36:
[----:B------:R-:W-:Y:S01]  /*22e0*/  IADD3 R0, PT, PT, R0, UR6, R3 ;  /* 0x0000000600007c10 */ /* 0x000fe2000fffe003 */
[----:B------:R-:W-:Y:S01]  /*22f0*/  IMAD.MOV.U32 R3, RZ, RZ, RZ ;  /* 0x000000ffff037224 */ /* 0x000fe200078e00ff */
[----:B------:R-:W-:Y:S01]  /*2300*/  MOV R2, R6 ;  /* 0x0000000600027202 */ /* 0x000fe20000000f00 */
[----:B------:R-:W-:Y:S01]  /*2310*/  UMOV UR8, UR14 ;  /* 0x0000000e00087c82 */ /* 0x000fe20008000000 */
[----:B------:R-:W-:Y:S01]  /*2320*/  UMOV UR9, UR15 ;  /* 0x0000000f00097c82 */ /* 0x000fe20008000000 */
[----:B------:R-:W0:Y:S01]  /*2330*/  LDS.U8 R9, [R0] ;  /* 0x0000000000097984 */ /* 0x000e220000000000 */
[C---:B------:R-:W-:Y:S01]  /*2340*/  IMAD R11, R5.reuse, UR9, RZ ;  /* 0x00000009050b7c24 */ /* 0x040fe2000f8e02ff */
[----:B------:R-:W-:Y:S01]  /*2350*/  UIADD3 UR4, UPT, UPT, UR4, 0x4, URZ ;  /* 0x0000000404047890 */ /* 0x000fe2000fffe0ff */
[----:B------:R-:W-:-:S03]  /*2360*/  IMAD.WIDE.U32 R2, R5, UR8, R2 ;  /* 0x0000000805027c25 */ /* 0x000fc6000f8e0002 */
[----:B------:R-:W-:Y:S01]  /*2370*/  UISETP.NE.AND UP0, UPT, UR4, UR5, UPT ;  /* 0x000000050400728c */ /* 0x000fe2000bf05270 */
[----:B------:R-:W-:-:S04]  /*2380*/  IADD3 R2, P0, PT, R2, UR12, RZ ;  /* 0x0000000c02027c10 */ /* 0x000fc8000ff1e0ff */
[----:B------:R-:W-:-:S05]  /*2390*/  IADD3.X R3, PT, PT, R3, UR13, R11, P0, !PT ;  /* 0x0000000d03037c10 */ /* 0x000fca00087fe40b */
[----:B0-----:R2:W-:Y:S01]  /*23a0*/  STG.E.U8 desc[UR10][R2.64], R9 ;  /* 0x0000000902007986 */ /* 0x0015e2000c10110a */
[----:B------:R-:W-:Y:S05]  /*23b0*/  BRA.U UP0, `(.L_x_39) ;  /* 0xfffffff100887547 */ /* 0x000fea000b83ffff */
.L_x_26:
[----:B------:R-:W-:-:S09]  /*23c0*/  UISETP.NE.AND UP0, UPT, UR16, URZ, UPT ;  /* 0x000000ff1000728c */ /* 0x000fd2000bf05270 */
[----:B------:R-:W-:Y:S05]  /*23d0*/  BRA.U !UP0, `(.L_x_25) ;  /* 0x0000000908c87547 */ /* 0x000fea000b800000 */
[----:B------:R-:W-:-:S09]  /*23e0*/  UISETP.NE.AND UP0, UPT, UR16, 0x1, UPT ;  /* 0x000000011000788c */ /* 0x000fd2000bf05270 */
[----:B------:R-:W-:Y:S05]  /*23f0*/  BRA.U !UP0, `(.L_x_40) ;  /* 0x0000000508d47547 */ /* 0x000fea000b800000 */
[----:B--2---:R-:W0:Y:S01]  /*2400*/  S2R R9, SR_CgaCtaId ;  /* 0x0000000000097919 */ /* 0x004e220000008800 */
[----:B-1----:R-:W-:Y:S01]  /*2410*/  MOV R0, 0x400 ;  /* 0x0000040000007802 */ /* 0x002fe20000000f00 */
[----:B------:R-:W-:Y:S04]  /*2420*/  BSSY.RECONVERGENT B0, `(.L_x_41) ;  /* 0x000002f000007945 */ /* 0x000fe80003800200 */
[----:B------:R-:W-:-:S05]  /*2430*/  VIADD R2, R0, 0x100 ;  /* 0x0000010000027836 */ /* 0x000fca0000000000 */
[----:B0-----:R-:W-:-:S04]  /*2440*/  LEA R2, R9, R2, 0x18 ;  /* 0x0000000209027211 */ /* 0x001fc800078ec0ff */
[----:B------:R-:W-:Y:S02]  /*2450*/  LEA R7, R5, R2, 0x2 ;  /* 0x0000000205077211 */ /* 0x000fe400078e10ff */
[C---:B------:R-:W-:Y:S01]  /*2460*/  LEA R2, R9.reuse, R0, 0x18 ;  /* 0x0000000009027211 */ /* 0x040fe200078ec0ff */
[----:B------:R-:W-:Y:S02]  /*2470*/  VIADD R0, R0, 0x80 ;  /* 0x0000008000007836 */ /* 0x000fe40000000000 */
[----:B------:R-:W0:Y:S03]  /*2480*/  LDS R3, [R7+-0x4] ;  /* 0xfffffc0007037984 */ /* 0x000e260000000800 */
[----:B------:R-:W-:Y:S01]  /*2490*/  LEA R0, R9, R0, 0x18 ;  /* 0x0000000009007211 */ /* 0x000fe200078ec0ff */
[----:B0-----:R-:W-:-:S03]  /*24a0*/  IMAD R10, R3, 0x4, R2 ;  /* 0x00000004030a7824 */ /* 0x001fc600078e0202 */
[----:B------:R-:W-:-:S03]  /*24b0*/  LEA R4, R3, R0, 0x2 ;  /* 0x0000000003047211 */ /* 0x000fc600078e10ff */
[----:B------:R-:W0:Y:S04]  /*24c0*/  LDS R10, [R10] ;  /* 0x000000000a0a7984 */ /* 0x000e280000000800 */
[----:B------:R-:W1:Y:S01]  /*24d0*/  LDS R4, [R4] ;  /* 0x0000000004047984 */ /* 0x000e620000000800 */
[----:B0-----:R-:W-:-:S04]  /*24e0*/  SHF.R.S32.HI R9, RZ, 0x1f, R10 ;  /* 0x0000001fff097819 */ /* 0x001fc8000001140a */
[----:B------:R-:W-:-:S04]  /*24f0*/  LOP3.LUT R3, R12, R9, RZ, 0xfc, !PT ;  /* 0x000000090c037212 */ /* 0x000fc800078efcff */
[----:B------:R-:W-:-:S13]  /*2500*/  ISETP.NE.U32.AND P0, PT, R3, RZ, PT ;  /* 0x000000ff0300720c */ /* 0x000fda0003f05070 */
[----:B-1----:R-:W-:Y:S05]  /*2510*/  @P0 BRA `(.L_x_42) ;  /* 0x0000000000580947 */ /* 0x002fea0003800000 */
[----:B------:R-:W0:Y:S01]  /*2520*/  I2F.U32.RP R3, R10 ;  /* 0x0000000a00037306 */ /* 0x000e220000209000 */
[----:B------:R-:W-:Y:S01]  /*2530*/  IMAD.MOV R11, RZ, RZ, -R10 ;  /* 0x000000ffff0b7224 */ /* 0x000fe200078e0a0a */
[----:B------:R-:W-:-:S06]  /*2540*/  ISETP.NE.U32.AND P2, PT, R10, RZ, PT ;  /* 0x000000ff0a00720c */ /* 0x000fcc0003f45070 */
[----:B0-----:R-:W0:Y:S02]  /*2550*/  MUFU.RCP R3, R3 ;  /* 0x0000000300037308 */ /* 0x001e240000001000 */
[----:B0-----:R-:W-:-:S06]  /*2560*/  VIADD R8, R3, 0xffffffe ;  /* 0x0ffffffe03087836 */ /* 0x001fcc0000000000 */
[----:B------:R0:W1:Y:S02]  /*2570*/  F2I.FTZ.U32.TRUNC.NTZ R9, R8 ;  /* 0x0000000800097305 */ /* 0x000064000021f000 */
[----:B0-----:R-:W-:Y:S02]  /*2580*/  HFMA2 R8, -RZ, RZ, 0, 0 ;  /* 0x00000000ff087431 */ /* 0x001fe400000001ff */
        /* <DEDUP_REMOVED lines=13> */
[----:B------:R-:W-:Y:S01]  /*2660*/  MOV R15, RZ ;  /* 0x000000ff000f7202 */ /* 0x000fe20000000f00 */
[----:B------:R-:W-:Y:S06]  /*2670*/  BRA `(.L_x_43) ;  /* 0x0000000000247947 */ /* 0x000fec0003800000 */
.L_x_42:
[----:B------:R-:W-:Y:S01]  /*2680*/  IMAD.MOV.U32 R17, RZ, RZ, R12 ;  /* 0x000000ffff117224 */ /* 0x000fe200078e000c */
[----:B------:R-:W-:Y:S01]  /*2690*/  MOV R12, R15 ;  /* 0x0000000f000c7202 */ /* 0x000fe20000000f00 */
[----:B------:R-:W-:Y:S01]  /*26a0*/  IMAD.MOV.U32 R3, RZ, RZ, R9 ;  /* 0x000000ffff037224 */ /* 0x000fe200078e0009 */
[----:B------:R-:W-:-:S07]  /*26b0*/  MOV R8, 0x26d0 ;  /* 0x000026d000087802 */ /* 0x000fce0000000f00 */
[----:B------:R-:W-:Y:S05]  /*26c0*/  CALL.REL.NOINC `($__internal_0_$__cuda_sm20_div_u64) ;  /* 0x00000008007c7944 */ /* 0x000fea0003c00000 */
[--C-:B------:R-:W-:Y:S02]  /*26d0*/  IMAD.MOV R3, RZ, RZ, -R9.reuse ;  /* 0x000000ffff037224 */ /* 0x100fe400078e0a09 */
[----:B------:R-:W-:Y:S02]  /*26e0*/  IMAD.MOV.U32 R14, RZ, RZ, R9 ;  /* 0x000000ffff0e7224 */ /* 0x000fe400078e0009 */
[----:B------:R-:W-:Y:S01]  /*26f0*/  IMAD R3, R10, R3, R15 ;  /* 0x000000030a037224 */ /* 0x000fe200078e020f */
[----:B------:R-:W-:-:S07]  /*2700*/  MOV R15, R12 ;  /* 0x0000000c000f7202 */ /* 0x000fce0000000f00 */
.L_x_43:
[----:B------:R-:W-:Y:S05]  /*2710*/  BSYNC.RECONVERGENT B0 ;  /* 0x0000000000007941 */ /* 0x000fea0003800200 */
.L_x_41:
[----:B------:R-:W0:Y:S01]  /*2720*/  LDS R7, [R7+-0x8] ;  /* 0xfffff80007077984 */ /* 0x000e220000000800 */
[----:B------:R-:W1:Y:S01]  /*2730*/  S2UR UR5, SR_CgaCtaId ;  /* 0x00000000000579c3 */ /* 0x000e620000008800 */
[----:B------:R-:W-:Y:S01]  /*2740*/  UMOV UR4, 0x400 ;  /* 0x0000040000047882 */ /* 0x000fe20000000000 */
[----:B------:R-:W2:Y:S01]  /*2750*/  LDCU.128 UR12, c[0x0][0x3b0] ;  /* 0x00007600ff0c77ac */ /* 0x000ea20008000c00 */
[C---:B------:R-:W-:Y:S01]  /*2760*/  IADD3 R11, PT, PT, R5.reuse, -0x1, RZ ;  /* 0xffffffff050b7810 */ /* 0x040fe20007ffe0ff */
[----:B------:R-:W-:Y:S01]  /*2770*/  BSSY.RECONVERGENT B0, `(.L_x_44) ;  /* 0x0000032000007945 */ /* 0x000fe20003800200 */
[----:B------:R-:W-:Y:S01]  /*2780*/  VIADD R5, R5, 0xfffffffe ;  /* 0xfffffffe05057836 */ /* 0x000fe20000000000 */
[----:B------:R-:W-:-:S04]  /*2790*/  UIADD3 UR4, UPT, UPT, UR4, 0x180, URZ ;  /* 0x0000018004047890 */ /* 0x000fc8000fffe0ff */
[----:B-1----:R-:W-:-:S06]  /*27a0*/  ULEA UR4, UR5, UR4, 0x18 ;  /* 0x0000000405047291 */ /* 0x002fcc000f8ec0ff */
[----:B------:R-:W-:-:S05]  /*27b0*/  IADD3 R4, PT, PT, R4, UR4, R3 ;  /* 0x0000000404047c10 */ /* 0x000fca000fffe003 */
[----:B------:R-:W1:Y:S01]  /*27c0*/  LDS.U8 R9, [R4] ;  /* 0x0000000004097984 */ /* 0x000e620000000000 */
[C---:B0-----:R-:W-:Y:S02]  /*27d0*/  IMAD R10, R7.reuse, 0x4, R2 ;  /* 0x00000004070a7824 */ /* 0x041fe400078e0202 */
[----:B------:R-:W-:Y:S02]  /*27e0*/  IMAD R0, R7, 0x4, R0 ;  /* 0x0000000407007824 */ /* 0x000fe400078e0200 */
[----:B------:R-:W-:Y:S02]  /*27f0*/  IMAD.MOV.U32 R7, RZ, RZ, RZ ;  /* 0x000000ffff077224 */ /* 0x000fe400078e00ff */
[----:B------:R-:W0:Y:S01]  /*2800*/  LDS R10, [R10] ;  /* 0x000000000a0a7984 */ /* 0x000e220000000800 */
[----:B--2---:R-:W-:-:S03]  /*2810*/  IMAD.WIDE.U32 R2, R11, UR14, R6 ;  /* 0x0000000e0b027c25 */ /* 0x004fc6000f8e0006 */
        /* <DEDUP_REMOVED lines=14> */
[----:B0-----:R-:W-:-:S06]  /*2900*/  IADD3 R2, PT, PT, R4, 0xffffffe, RZ ;  /* 0x0ffffffe04027810 */ /* 0x001fcc0007ffe0ff */
[----:B------:R0:W1:Y:S02]  /*2910*/  F2I.FTZ.U32.TRUNC.NTZ R3, R2 ;  /* 0x0000000200037305 */ /* 0x000064000021f000 */
[----:B0-----:R-:W-:Y:S02]  /*2920*/  IMAD.MOV.U32 R2, RZ, RZ, RZ ;  /* 0x000000ffff027224 */ /* 0x001fe400078e00ff */
[----:B-1----:R-:W-:-:S04]  /*2930*/  IMAD R7, R7, R3, RZ ;  /* 0x0000000307077224 */ /* 0x002fc800078e02ff */
[----:B------:R-:W-:-:S06]  /*2940*/  IMAD.HI.U32 R3, R3, R7, R2 ;  /* 0x0000000703037227 */ /* 0x000fcc00078e0002 */
[----:B------:R-:W-:-:S05]  /*2950*/  IMAD.HI.U32 R15, R3, R14, RZ ;  /* 0x0000000e030f7227 */ /* 0x000fca00078e00ff */
[----:B------:R-:W-:-:S05]  /*2960*/  IADD3 R3, PT, PT, -R15, RZ, RZ ;  /* 0x000000ff0f037210 */ /* 0x000fca0007ffe1ff */
[----:B------:R-:W-:-:S05]  /*2970*/  IMAD R3, R10, R3, R14 ;  /* 0x000000030a037224 */ /* 0x000fca00078e020e */
[----:B------:R-:W-:-:S13]  /*2980*/  ISETP.GE.U32.AND P0, PT, R3, R10, PT ;  /* 0x0000000a0300720c */ /* 0x000fda0003f06070 */
[----:B------:R-:W-:Y:S02]  /*2990*/  @P0 IMAD.IADD R3, R3, 0x1, -R10 ;  /* 0x0000000103030824 */ /* 0x000fe400078e0a0a */
[----:B------:R-:W-:-:S03]  /*29a0*/  @P0 VIADD R15, R15, 0x1 ;  /* 0x000000010f0f0836 */ /* 0x000fc60000000000 */
[----:B------:R-:W-:-:S13]  /*29b0*/  ISETP.GE.U32.AND P1, PT, R3, R10, PT ;  /* 0x0000000a0300720c */ /* 0x000fda0003f26070 */
[----:B------:R-:W-:Y:S02]  /*29c0*/  @P1 IADD3 R15, PT, PT, R15, 0x1, RZ ;  /* 0x000000010f0f1810 */ /* 0x000fe40007ffe0ff */
[----:B------:R-:W-:-:S05]  /*29d0*/  @!P2 LOP3.LUT R15, RZ, R10, RZ, 0x33, !PT ;  /* 0x0000000aff0fa212 */ /* 0x000fca00078e33ff */
[----:B------:R-:W-:-:S04]  /*29e0*/  IMAD.MOV R3, RZ, RZ, -R15 ;  /* 0x000000ffff037224 */ /* 0x000fc800078e0a0f */
[----:B------:R-:W-:Y:S01]  /*29f0*/  IMAD R3, R10, R3, R14 ;  /* 0x000000030a037224 */ /* 0x000fe200078e020e */
[----:B------:R-:W-:Y:S06]  /*2a00*/  BRA `(.L_x_46) ;  /* 0x0000000000207947 */ /* 0x000fec0003800000 */
.L_x_45:
[----:B------:R-:W-:Y:S01]  /*2a10*/  MOV R3, R7 ;  /* 0x0000000700037202 */ /* 0x000fe20000000f00 */
[----:B------:R-:W-:Y:S01]  /*2a20*/  IMAD.MOV.U32 R12, RZ, RZ, R14 ;  /* 0x000000ffff0c7224 */ /* 0x000fe200078e000e */
[----:B------:R-:W-:Y:S01]  /*2a30*/  MOV R8, 0x2a60 ;  /* 0x00002a6000087802 */ /* 0x000fe20000000f00 */
[----:B------:R-:W-:-:S07]  /*2a40*/  IMAD.MOV.U32 R17, RZ, RZ, R15 ;  /* 0x000000ffff117224 */ /* 0x000fce00078e000f */
[----:B------:R-:W-:Y:S05]  /*2a50*/  CALL.REL.NOINC `($__internal_0_$__cuda_sm20_div_u64) ;  /* 0x0000000400987944 */ /* 0x000fea0003c00000 */
[----:B------:R-:W-:Y:S01]  /*2a60*/  IADD3 R3, PT, PT, -R9, RZ, RZ ;  /* 0x000000ff09037210 */ /* 0x000fe20007ffe1ff */
[----:B------:R-:W-:-:S04]  /*2a70*/  IMAD.MOV.U32 R15, RZ, RZ, R9 ;  /* 0x000000ffff0f7224 */ /* 0x000fc800078e0009 */
[----:B------:R-:W-:-:S07]  /*2a80*/  IMAD R3, R10, R3, R14 ;  /* 0x000000030a037224 */ /* 0x000fce00078e020e */
.L_x_46:
[----:B------:R-:W-:Y:S05]  /*2a90*/  BSYNC.RECONVERGENT B0 ;  /* 0x0000000000007941 */ /* 0x000fea0003800200 */
.L_x_44:
[----:B------:R-:W-:Y:S01]  /*2aa0*/  IADD3 R0, PT, PT, R0, UR4, R3 ;  /* 0x0000000400007c10 */ /* 0x000fe2000fffe003 */
[----:B------:R-:W0:Y:S01]  /*2ab0*/  LDCU.128 UR4, c[0x0][0x3b0] ;  /* 0x00007600ff0477ac */ /* 0x000e220008000c00 */
[----:B------:R-:W-:-:S03]  /*2ac0*/  IMAD.MOV.U32 R7, RZ, RZ, RZ ;  /* 0x000000ffff077224 */ /* 0x000fc600078e00ff */
[----:B------:R-:W1:Y:S01]  /*2ad0*/  LDS.U8 R9, [R0] ;  /* 0x0000000000097984 */ /* 0x000e620000000000 */
[----:B0-----:R-:W-:Y:S01]  /*2ae0*/  UMOV UR8, UR6 ;  /* 0x0000000600087c82 */ /* 0x001fe20008000000 */
[----:B------:R-:W-:Y:S01]  /*2af0*/  UMOV UR9, UR7 ;  /* 0x0000000700097c82 */ /* 0x000fe20008000000 */
[----:B------:R-:W-:-:S04]  /*2b00*/  IMAD.WIDE.U32 R2, R5, UR8, R6 ;  /* 0x0000000805027c25 */ /* 0x000fc8000f8e0006 */
[----:B------:R-:W-:Y:S01]  /*2b10*/  IMAD R7, R5, UR9, RZ ;  /* 0x0000000905077c24 */ /* 0x000fe2000f8e02ff */
[----:B------:R-:W-:-:S04]  /*2b20*/  IADD3 R2, P0, PT, R2, UR4, RZ ;  /* 0x0000000402027c10 */ /* 0x000fc8000ff1e0ff */
[----:B------:R-:W-:-:S05]  /*2b30*/  IADD3.X R3, PT, PT, R3, UR5, R7, P0, !PT ;  /* 0x0000000503037c10 */ /* 0x000fca00087fe407 */
[----:B-1----:R0:W-:Y:S04]  /*2b40*/  STG.E.U8 desc[UR10][R2.64], R9 ;  /* 0x0000000902007986 */ /* 0x0021e8000c10110a */
.L_x_40:
[----:B------:R-:W3:Y:S02]  /*2b50*/  LDCU UR4, c[0x0][0x3a8] ;  /* 0x00007500ff0477ac */ /* 0x000ee40008000800 */
[----:B---3--:R-:W-:-:S04]  /*2b60*/  ULOP3.LUT UR4, UR4, 0x1, URZ, 0xc0, !UPT ;  /* 0x0000000104047892 */ /* 0x008fc8000f8ec0ff */
[----:B------:R-:W-:-:S09]  /*2b70*/  UISETP.NE.U32.AND UP0, UPT, UR4, 0x1, UPT ;  /* 0x000000010400788c */ /* 0x000fd2000bf05070 */
[----:B------:R-:W-:Y:S05]  /*2b80*/  BRA.U UP0, `(.L_x_25) ;  /* 0x0000000100dc7547 */ /* 0x000fea000b800000 */
[----:B0-2---:R-:W0:Y:S01]  /*2b90*/  S2R R3, SR_CgaCtaId ;  /* 0x0000000000037919 */ /* 0x005e220000008800 */
[----:B-1----:R-:W-:Y:S01]  /*2ba0*/  MOV R0, 0x400 ;  /* 0x0000040000007802 */ /* 0x002fe20000000f00 */
[----:B------:R-:W-:Y:S03]  /*2bb0*/  BSSY.RECONVERGENT B0, `(.L_x_47) ;  /* 0x0000024000007945 */ /* 0x000fe60003800200 */
[----:B------:R-:W-:-:S04]  /*2bc0*/  IADD3 R2, PT, PT, R0, 0x100, RZ ;  /* 0x0000010000027810 */ /* 0x000fc80007ffe0ff */
[C---:B0-----:R-:W-:Y:S02]  /*2bd0*/  LEA R2, R3.reuse, R2, 0x18 ;  /* 0x0000000203027211 */ /* 0x041fe400078ec0ff */
[----:B------:R-:W-:Y:S02]  /*2be0*/  LEA R7, R3, R0, 0x18 ;  /* 0x0000000003077211 */ /* 0x000fe400078ec0ff */
[----:B------:R-:W-:Y:S01]  /*2bf0*/  IADD3 R0, PT, PT, R0, 0x80, RZ ;  /* 0x0000008000007810 */ /* 0x000fe20007ffe0ff */
[----:B------:R-:W-:-:S03]  /*2c00*/  IMAD R4, R5, 0x4, R2 ;  /* 0x0000000405047824 */ /* 0x000fc600078e0202 */
[----:B------:R-:W-:-:S03]  /*2c10*/  LEA R3, R3, R0, 0x18 ;  /* 0x0000000003037211 */ /* 0x000fc600078ec0ff */
[----:B------:R-:W0:Y:S02]  /*2c20*/  LDS R4, [R4+-0x4] ;  /* 0xfffffc0004047984 */ /* 0x000e240000000800 */
[C---:B0-----:R-:W-:Y:S02]  /*2c30*/  IMAD R2, R4.reuse, 0x4, R7 ;  /* 0x0000000404027824 */ /* 0x041fe400078e0207 */
[----:B------:R-:W-:-:S04]  /*2c40*/  IMAD R0, R4, 0x4, R3 ;  /* 0x0000000404007824 */ /* 0x000fc800078e0203 */
[----:B------:R-:W0:Y:S04]  /*2c50*/  LDS R2, [R2] ;  /* 0x0000000002027984 */ /* 0x000e280000000800 */
[----:B------:R-:W1:Y:S01]  /*2c60*/  LDS R0, [R0] ;  /* 0x0000000000007984 */ /* 0x000e620000000800 */
[----:B0-----:R-:W-:-:S04]  /*2c70*/  SHF.R.S32.HI R3, RZ, 0x1f, R2 ;  /* 0x0000001fff037819 */ /* 0x001fc80000011402 */
[----:B------:R-:W-:-:S04]  /*2c80*/  LOP3.LUT R7, R12, R3, RZ, 0xfc, !PT ;  /* 0x000000030c077212 */ /* 0x000fc800078efcff */
[----:B------:R-:W-:-:S13]  /*2c90*/  ISETP.NE.U32.AND P0, PT, R7, RZ, PT ;  /* 0x000000ff0700720c */ /* 0x000fda0003f05070 */
[----:B-1----:R-:W-:Y:S05]  /*2ca0*/  @P0 BRA `(.L_x_48) ;  /* 0x0000000000480947 */ /* 0x002fea0003800000 */
[----:B------:R-:W0:Y:S01]  /*2cb0*/  I2F.U32.RP R3, R2 ;  /* 0x0000000200037306 */ /* 0x000e220000209000 */
[----:B------:R-:W-:Y:S02]  /*2cc0*/  IADD3 R7, PT, PT, RZ, -R2, RZ ;  /* 0x80000002ff077210 */ /* 0x000fe40007ffe0ff */
        /* <DEDUP_REMOVED lines=11> */
[----:B------:R-:W-:-:S04]  /*2d80*/  @P0 IADD3 R15, PT, PT, -R2, R15, RZ ;  /* 0x0000000f020f0210 */ /* 0x000fc80007ffe1ff */
[----:B------:R-:W-:-:S13]  /*2d90*/  ISETP.GE.U32.AND P0, PT, R15, R2, PT ;  /* 0x000000020f00720c */ /* 0x000fda0003f06070 */
[----:B------:R-:W-:Y:S01]  /*2da0*/  @P0 IMAD.IADD R15, R15, 0x1, -R2 ;  /* 0x000000010f0f0824 */ /* 0x000fe200078e0a02 */
[----:B------:R-:W-:Y:S01]  /*2db0*/  @!P1 LOP3.LUT R15, RZ, R2, RZ, 0x33, !PT ;  /* 0x00000002ff0f9212 */ /* 0x000fe200078e33ff */
[----:B------:R-:W-:Y:S06]  /*2dc0*/  BRA `(.L_x_49) ;  /* 0x0000000000087947 */ /* 0x000fec0003800000 */
.L_x_48:
[----:B------:R-:W-:-:S07]  /*2dd0*/  MOV R4, 0x2df0 ;  /* 0x00002df000047802 */ /* 0x000fce0000000f00 */
[----:B------:R-:W-:Y:S05]  /*2de0*/  CALL.REL.NOINC `($__internal_1_$__cuda_sm20_rem_u64) ;  /* 0x0000000400cc7944 */ /* 0x000fea0003c00000 */
.L_x_49:
[----:B------:R-:W-:Y:S05]  /*2df0*/  BSYNC.RECONVERGENT B0 ;  /* 0x0000000000007941 */ /* 0x000fea0003800200 */
.L_x_47:
[----:B------:R-:W0:Y:S01]  /*2e00*/  S2UR UR5, SR_CgaCtaId ;  /* 0x00000000000579c3 */ /* 0x000e220000008800 */
[----:B------:R-:W-:Y:S01]  /*2e10*/  UMOV UR4, 0x400 ;  /* 0x0000040000047882 */ /* 0x000fe20000000000 */
[----:B------:R-:W-:Y:S01]  /*2e20*/  HFMA2 R7, -RZ, RZ, 0, 0 ;  /* 0x00000000ff077431 */ /* 0x000fe200000001ff */
[----:B------:R-:W-:Y:S01]  /*2e30*/  UIADD3 UR4, UPT, UPT, UR4, 0x180, URZ ;  /* 0x0000018004047890 */ /* 0x000fe2000fffe0ff */
[----:B------:R-:W-:-:S03]  /*2e40*/  VIADD R5, R5, 0xffffffff ;  /* 0xffffffff05057836 */ /* 0x000fc60000000000 */
[----:B0-----:R-:W-:-:S06]  /*2e50*/  ULEA UR4, UR5, UR4, 0x18 ;  /* 0x0000000405047291 */ /* 0x001fcc000f8ec0ff */
[----:B------:R-:W-:-:S05]  /*2e60*/  IADD3 R0, PT, PT, R0, UR4, R15 ;  /* 0x0000000400007c10 */ /* 0x000fca000fffe00f */
[----:B------:R-:W0:Y:S01]  /*2e70*/  LDS.U8 R9, [R0] ;  /* 0x0000000000097984 */ /* 0x000e220000000000 */
[----:B------:R-:W1:Y:S02]  /*2e80*/  LDCU.128 UR4, c[0x0][0x3b0] ;  /* 0x00007600ff0477ac */ /* 0x000e640008000c00 */
[----:B-1----:R-:W-:Y:S01]  /*2e90*/  UMOV UR8, UR6 ;  /* 0x0000000600087c82 */ /* 0x002fe20008000000 */
[----:B------:R-:W-:Y:S01]  /*2ea0*/  UMOV UR9, UR7 ;  /* 0x0000000700097c82 */ /* 0x000fe20008000000 */
[----:B------:R-:W-:-:S04]  /*2eb0*/  IMAD.WIDE.U32 R2, R5, UR8, R6 ;  /* 0x0000000805027c25 */ /* 0x000fc8000f8e0006 */
[----:B------:R-:W-:Y:S01]  /*2ec0*/  IMAD R5, R5, UR9, RZ ;  /* 0x0000000905057c24 */ /* 0x000fe2000f8e02ff */
[----:B------:R-:W-:-:S04]  /*2ed0*/  IADD3 R2, P0, PT, R2, UR4, RZ ;  /* 0x0000000402027c10 */ /* 0x000fc8000ff1e0ff */
[----:B------:R-:W-:-:S05]  /*2ee0*/  IADD3.X R3, PT, PT, R3, UR5, R5, P0, !PT ;  /* 0x0000000503037c10 */ /* 0x000fca00087fe405 */
[----:B0-----:R3:W-:Y:S04]  /*2ef0*/  STG.E.U8 desc[UR10][R2.64], R9 ;  /* 0x0000000902007986 */ /* 0x0017e8000c10110a */
.L_x_25:
[----:B------:R-:W4:Y:S02]  /*2f00*/  LDCU UR4, c[0x0][0x3c0] ;  /* 0x00007800ff0477ac */ /* 0x000f240008000800 */
[----:B----4-:R-:W-:-:S09]  /*2f10*/  UISETP.NE.AND UP0, UPT, UR4, 0x1, UPT ;  /* 0x000000010400788c */ /* 0x010fd2000bf05270 */
[----:B------:R-:W-:Y:S05]  /*2f20*/  BRA.U !UP0, `(.L_x_50) ;  /* 0x0000000108387547 */ /* 0x000fea000b800000 */
[----:B------:R-:W-:-:S13]  /*2f30*/  ISETP.NE.AND P0, PT, RZ, UR4, PT ;  /* 0x00000004ff007c0c */ /* 0x000fda000bf05270 */
[----:B------:R-:W-:Y:S05]  /*2f40*/  @P0 EXIT ;  /* 0x000000000000094d */ /* 0x000fea0003800000 */
[----:B------:R-:W1:Y:S01]  /*2f50*/  LDC R5, c[0x0][0x3a8] ;  /* 0x0000ea00ff057b82 */ /* 0x000e620000000800 */
[----:B------:R-:W4:Y:S01]  /*2f60*/  LDCU.64 UR4, c[0x0][0x3b0] ;  /* 0x00007600ff0477ac */ /* 0x000f220008000a00 */
[----:B------:R-:W-:Y:S01]  /*2f70*/  IMAD.MOV.U32 R7, RZ, RZ, RZ ;  /* 0x000000ffff077224 */ /* 0x000fe200078e00ff */
[----:B-1----:R-:W-:Y:S01]  /*2f80*/  SHF.R.S32.HI R0, RZ, 0x1f, R5 ;  /* 0x0000001fff007819 */ /* 0x002fe20000011405 */
[----:B0-23--:R-:W-:-:S04]  /*2f90*/  IMAD.WIDE.U32 R2, R5, UR8, R6 ;  /* 0x0000000805027c25 */ /* 0x00dfc8000f8e0006 */
[----:B------:R-:W-:Y:S01]  /*2fa0*/  IMAD R0, R0, UR8, RZ ;  /* 0x0000000800007c24 */ /* 0x000fe2000f8e02ff */
[----:B----4-:R-:W-:-:S03]  /*2fb0*/  IADD3 R2, P0, PT, R2, UR4, RZ ;  /* 0x0000000402027c10 */ /* 0x010fc6000ff1e0ff */
[----:B------:R-:W-:Y:S02]  /*2fc0*/  IMAD R5, R5, UR9, R0 ;  /* 0x0000000905057c24 */ /* 0x000fe4000f8e0200 */
[----:B------:R-:W-:-:S03]  /*2fd0*/  IMAD.MOV.U32 R0, RZ, RZ, 0xa ;  /* 0x0000000aff007424 */ /* 0x000fc600078e00ff */
[----:B------:R-:W-:-:S05]  /*2fe0*/  IADD3.X R3, PT, PT, R3, UR5, R5, P0, !PT ;  /* 0x0000000503037c10 */ /* 0x000fca00087fe405 */
[----:B------:R-:W-:Y:S01]  /*2ff0*/  STG.E.U8 desc[UR10][R2.64], R0 ;  /* 0x0000000002007986 */ /* 0x000fe2000c10110a */
[----:B------:R-:W-:Y:S05]  /*3000*/  EXIT ;  /* 0x000000000000794d */ /* 0x000fea0003800000 */
.L_x_50:
[----:B0-23--:R-:W1:Y:S01]  /*3010*/  LDC R3, c[0x0][0x3a8] ;  /* 0x0000ea00ff037b82 */ /* 0x00de620000000800 */
[----:B------:R-:W0:Y:S01]  /*3020*/  LDCU.64 UR4, c[0x0][0x3b0] ;  /* 0x00007600ff0477ac */ /* 0x000e220008000a00 */
[----:B------:R-:W-:Y:S01]  /*3030*/  HFMA2 R7, -RZ, RZ, 0, 0 ;  /* 0x00000000ff077431 */ /* 0x000fe200000001ff */
[----:B-1----:R-:W-:Y:S02]  /*3040*/  SHF.R.S32.HI R0, RZ, 0x1f, R3 ;  /* 0x0000001fff007819 */ /* 0x002fe40000011403 */
[----:B------:R-:W-:-:S04]  /*3050*/  IMAD.WIDE.U32 R6, R3, UR8, R6 ;  /* 0x0000000803067c25 */ /* 0x000fc8000f8e0006 */
[----:B------:R-:W-:Y:S01]  /*3060*/  IMAD R0, R0, UR8, RZ ;  /* 0x0000000800007c24 */ /* 0x000fe2000f8e02ff */
[----:B0-----:R-:W-:-:S03]  /*3070*/  IADD3 R2, P0, PT, R6, UR4, RZ ;  /* 0x0000000406027c10 */ /* 0x001fc6000ff1e0ff */
[----:B------:R-:W-:-:S05]  /*3080*/  IMAD R3, R3, UR9, R0 ;  /* 0x0000000903037c24 */ /* 0x000fca000f8e0200 */
[----:B------:R-:W-:-:S05]  /*3090*/  IADD3.X R3, PT, PT, R7, UR5, R3, P0, !PT ;  /* 0x0000000507037c10 */ /* 0x000fca00087fe403 */
[----:B------:R-:W-:Y:S01]  /*30a0*/  STG.E.U8 desc[UR10][R2.64], RZ ;  /* 0x000000ff02007986 */ /* 0x000fe2000c10110a */
[----:B------:R-:W-:Y:S05]  /*30b0*/  EXIT ;  /* 0x000000000000794d */ /* 0x000fea0003800000 */
        .weak           $__internal_0_$__cuda_sm20_div_u64
        .type           $__internal_0_$__cuda_sm20_div_u64,@function
        .size           $__internal_0_$__cuda_sm20_div_u64,($__internal_1_$__cuda_sm20_rem_u64 - $__internal_0_$__cuda_sm20_div_u64)
$__internal_0_$__cuda_sm20_div_u64:
[----:B------:R-:W-:Y:S02]  /*30c0*/  IMAD.MOV.U32 R24, RZ, RZ, R10 ;  /* 0x000000ffff187224 */ /* 0x000fe400078e000a */
[----:B------:R-:W-:-:S04]  /*30d0*/  IMAD.MOV.U32 R25, RZ, RZ, R3 ;  /* 0x000000ffff197224 */ /* 0x000fc800078e0003 */
[----:B------:R-:W0:Y:S08]  /*30e0*/  I2F.U64.RP R9, R24 ;  /* 0x0000001800097312 */ /* 0x000e300000309000 */
[----:B0-----:R-:W0:Y:S02]  /*30f0*/  MUFU.RCP R22, R9 ;  /* 0x0000000900167308 */ /* 0x001e240000001000 */
[----:B0-----:R-:W-:-:S06]  /*3100*/  IADD3 R22, PT, PT, R22, 0x1ffffffe, RZ ;  /* 0x1ffffffe16167810 */ /* 0x001fcc0007ffe0ff */
[----:B------:R-:W0:Y:S02]  /*3110*/  F2I.U64.TRUNC R22, R22 ;  /* 0x0000001600167311 */ /* 0x000e24000020d800 */
[----:B0-----:R-:W-:-:S04]  /*3120*/  IMAD.WIDE.U32 R20, R22, R10, RZ ;  /* 0x0000000a16147225 */ /* 0x001fc800078e00ff */
[C---:B------:R-:W-:Y:S01]  /*3130*/  IMAD R11, R22.reuse, R3, R21 ;  /* 0x00000003160b7224 */ /* 0x040fe200078e0215 */
[----:B------:R-:W-:Y:S01]  /*3140*/  IADD3 R16, P0, PT, RZ, -R20, RZ ;  /* 0x80000014ff107210 */ /* 0x000fe20007f1e0ff */
[----:B------:R-:W-:Y:S02]  /*3150*/  IMAD.MOV.U32 R21, RZ, RZ, R22 ;  /* 0x000000ffff157224 */ /* 0x000fe400078e0016 */
[----:B------:R-:W-:Y:S02]  /*3160*/  IMAD R11, R23, R10, R11 ;  /* 0x0000000a170b7224 */ /* 0x000fe400078e020b */
[----:B------:R-:W-:-:S04]  /*3170*/  IMAD.HI.U32 R20, R22, R16, RZ ;  /* 0x0000001016147227 */ /* 0x000fc800078e00ff */
[----:B------:R-:W-:-:S04]  /*3180*/  IMAD.X R11, RZ, RZ, ~R11, P0 ;  /* 0x000000ffff0b7224 */ /* 0x000fc800000e0e0b */
[----:B------:R-:W-:-:S04]  /*3190*/  IMAD.WIDE.U32 R20, P0, R22, R11, R20 ;  /* 0x0000000b16147225 */ /* 0x000fc80007800014 */
[C---:B------:R-:W-:Y:S02]  /*31a0*/  IMAD R9, R23.reuse, R11, RZ ;  /* 0x0000000b17097224 */ /* 0x040fe400078e02ff */
[----:B------:R-:W-:-:S04]  /*31b0*/  IMAD.HI.U32 R16, P1, R23, R16, R20 ;  /* 0x0000001017107227 */ /* 0x000fc80007820014 */
[----:B------:R-:W-:Y:S01]  /*31c0*/  IMAD.HI.U32 R11, R23, R11, RZ ;  /* 0x0000000b170b7227 */ /* 0x000fe200078e00ff */
[----:B------:R-:W-:-:S04]  /*31d0*/  IADD3 R21, P2, PT, R9, R16, RZ ;  /* 0x0000001009157210 */ /* 0x000fc80007f5e0ff */
[----:B------:R-:W-:Y:S01]  /*31e0*/  IADD3.X R9, PT, PT, R11, R23, RZ, P0, !PT ;  /* 0x000000170b097210 */ /* 0x000fe200007fe4ff */
[----:B------:R-:W-:-:S03]  /*31f0*/  IMAD.WIDE.U32 R22, R21, R10, RZ ;  /* 0x0000000a15167225 */ /* 0x000fc600078e00ff */
[----:B------:R-:W-:Y:S01]  /*3200*/  IADD3.X R9, PT, PT, RZ, RZ, R9, P2, P1 ;  /* 0x000000ffff097210 */ /* 0x000fe200017e2409 */
[----:B------:R-:W-:Y:S01]  /*3210*/  IMAD R16, R21, R3, R23 ;  /* 0x0000000315107224 */ /* 0x000fe200078e0217 */
[----:B------:R-:W-:-:S03]  /*3220*/  IADD3 R18, P0, PT, RZ, -R22, RZ ;  /* 0x80000016ff127210 */ /* 0x000fc60007f1e0ff */
[----:B------:R-:W-:Y:S02]  /*3230*/  IMAD R16, R9, R10, R16 ;  /* 0x0000000a09107224 */ /* 0x000fe400078e0210 */
[----:B------:R-:W-:-:S04]  /*3240*/  IMAD.HI.U32 R20, R21, R18, RZ ;  /* 0x0000001215147227 */ /* 0x000fc800078e00ff */
[----:B------:R-:W-:-:S04]  /*3250*/  IMAD.X R16, RZ, RZ, ~R16, P0 ;  /* 0x000000ffff107224 */ /* 0x000fc800000e0e10 */
[----:B------:R-:W-:-:S04]  /*3260*/  IMAD.WIDE.U32 R20, P0, R21, R16, R20 ;  /* 0x0000001015147225 */ /* 0x000fc80007800014 */
[C---:B------:R-:W-:Y:S02]  /*3270*/  IMAD R11, R9.reuse, R16, RZ ;  /* 0x00000010090b7224 */ /* 0x040fe400078e02ff */
[----:B------:R-:W-:Y:S01]  /*3280*/  IMAD.HI.U32 R18, P1, R9, R18, R20 ;  /* 0x0000001209127227 */ /* 0x000fe20007820014 */
[----:B------:R-:W-:-:S03]  /*3290*/  MOV R21, RZ ;  /* 0x000000ff00157202 */ /* 0x000fc60000000f00 */
[----:B------:R-:W-:Y:S01]  /*32a0*/  IMAD.HI.U32 R16, R9, R16, RZ ;  /* 0x0000001009107227 */ /* 0x000fe200078e00ff */
[----:B------:R-:W-:-:S03]  /*32b0*/  IADD3 R11, P2, PT, R11, R18, RZ ;  /* 0x000000120b0b7210 */ /* 0x000fc60007f5e0ff */
[----:B------:R-:W-:Y:S02]  /*32c0*/  IMAD.X R16, R16, 0x1, R9, P0 ;  /* 0x0000000110107824 */ /* 0x000fe400000e0609 */
[----:B------:R-:W-:-:S03]  /*32d0*/  IMAD.HI.U32 R20, R11, R12, RZ ;  /* 0x0000000c0b147227 */ /* 0x000fc600078e00ff */
[----:B------:R-:W-:Y:S01]  /*32e0*/  IADD3.X R18, PT, PT, RZ, RZ, R16, P2, P1 ;  /* 0x000000ffff127210 */ /* 0x000fe200017e2410 */
[----:B------:R-:W-:-:S04]  /*32f0*/  IMAD.WIDE.U32 R20, R11, R17, R20 ;  /* 0x000000110b147225 */ /* 0x000fc800078e0014 */
[C---:B------:R-:W-:Y:S02]  /*3300*/  IMAD R9, R18.reuse, R17, RZ ;  /* 0x0000001112097224 */ /* 0x040fe400078e02ff */
[----:B------:R-:W-:-:S04]  /*3310*/  IMAD.HI.U32 R16, P0, R18, R12, R20 ;  /* 0x0000000c12107227 */ /* 0x000fc80007800014 */
[----:B------:R-:W-:Y:S01]  /*3320*/  IMAD.HI.U32 R11, R18, R17, RZ ;  /* 0x00000011120b7227 */ /* 0x000fe200078e00ff */
[----:B------:R-:W-:-:S03]  /*3330*/  IADD3 R9, P1, PT, R9, R16, RZ ;  /* 0x0000001009097210 */ /* 0x000fc60007f3e0ff */
[----:B------:R-:W-:Y:S02]  /*3340*/  IMAD.X R11, RZ, RZ, R11, P0 ;  /* 0x000000ffff0b7224 */ /* 0x000fe400000e060b */
[----:B------:R-:W-:-:S04]  /*3350*/  IMAD.WIDE.U32 R20, R9, R10, RZ ;  /* 0x0000000a09147225 */ /* 0x000fc800078e00ff */
[----:B------:R-:W-:Y:S01]  /*3360*/  IMAD.X R11, RZ, RZ, R11, P1 ;  /* 0x000000ffff0b7224 */ /* 0x000fe200008e060b */
[----:B------:R-:W-:Y:S01]  /*3370*/  IADD3 R13, P1, PT, -R20, R12, RZ ;  /* 0x0000000c140d7210 */ /* 0x000fe20007f3e1ff */
[----:B------:R-:W-:-:S03]  /*3380*/  IMAD R16, R9, R3, R21 ;  /* 0x0000000309107224 */ /* 0x000fc600078e0215 */
[-C--:B------:R-:W-:Y:S01]  /*3390*/  ISETP.GE.U32.AND P0, PT, R13, R10.reuse, PT ;  /* 0x0000000a0d00720c */ /* 0x080fe20003f06070 */
[----:B------:R-:W-:Y:S01]  /*33a0*/  IMAD R12, R11, R10, R16 ;  /* 0x0000000a0b0c7224 */ /* 0x000fe200078e0210 */
[----:B------:R-:W-:-:S04]  /*33b0*/  IADD3 R20, P2, PT, -R10, R13, RZ ;  /* 0x0000000d0a147210 */ /* 0x000fc80007f5e1ff */
[----:B------:R-:W-:Y:S02]  /*33c0*/  IADD3.X R12, PT, PT, ~R12, R17, RZ, P1, !PT ;  /* 0x000000110c0c7210 */ /* 0x000fe40000ffe5ff */
[----:B------:R-:W-:Y:S02]  /*33d0*/  IADD3 R16, P1, PT, R9, 0x1, RZ ;  /* 0x0000000109107810 */ /* 0x000fe40007f3e0ff */
[C---:B------:R-:W-:Y:S01]  /*33e0*/  ISETP.GE.U32.AND.EX P0, PT, R12.reuse, R3, PT, P0 ;  /* 0x000000030c00720c */ /* 0x040fe20003f06100 */
[----:B------:R-:W-:Y:S02]  /*33f0*/  IMAD.X R17, R12, 0x1, ~R3, P2 ;  /* 0x000000010c117824 */ /* 0x000fe400010e0e03 */
[----:B------:R-:W-:Y:S01]  /*3400*/  IMAD.X R18, RZ, RZ, R11, P1 ;  /* 0x000000ffff127224 */ /* 0x000fe200008e060b */
[----:B------:R-:W-:Y:S02]  /*3410*/  SEL R13, R20, R13, P0 ;  /* 0x0000000d140d7207 */ /* 0x000fe40000000000 */
[----:B------:R-:W-:-:S02]  /*3420*/  SEL R16, R16, R9, P0 ;  /* 0x0000000910107207 */ /* 0x000fc40000000000 */
[----:B------:R-:W-:Y:S01]  /*3430*/  SEL R12, R17, R12, P0 ;  /* 0x0000000c110c7207 */ /* 0x000fe20000000000 */
[----:B------:R-:W-:Y:S01]  /*3440*/  IMAD.MOV.U32 R17, RZ, RZ, 0x0 ;  /* 0x00000000ff117424 */ /* 0x000fe200078e00ff */
[----:B------:R-:W-:Y:S02]  /*3450*/  SEL R18, R18, R11, P0 ;  /* 0x0000000b12127207 */ /* 0x000fe40000000000 */
[----:B------:R-:W-:Y:S02]  /*3460*/  ISETP.GE.U32.AND P0, PT, R13, R10, PT ;  /* 0x0000000a0d00720c */ /* 0x000fe40003f06070 */
[----:B------:R-:W-:Y:S02]  /*3470*/  IADD3 R9, P2, PT, R16, 0x1, RZ ;  /* 0x0000000110097810 */ /* 0x000fe40007f5e0ff */
[----:B------:R-:W-:Y:S02]  /*3480*/  ISETP.GE.U32.AND.EX P0, PT, R12, R3, PT, P0 ;  /* 0x000000030c00720c */ /* 0x000fe40003f06100 */
[----:B------:R-:W-:-:S02]  /*3490*/  ISETP.NE.U32.AND P1, PT, R10, RZ, PT ;  /* 0x000000ff0a00720c */ /* 0x000fc40003f25070 */
[----:B------:R-:W-:Y:S02]  /*34a0*/  IADD3.X R11, PT, PT, RZ, R18, RZ, P2, !PT ;  /* 0x00000012ff0b7210 */ /* 0x000fe400017fe4ff */
[----:B------:R-:W-:Y:S01]  /*34b0*/  SEL R9, R9, R16, P0 ;  /* 0x0000001009097207 */ /* 0x000fe20000000000 */
[----:B------:R-:W-:Y:S01]  /*34c0*/  IMAD.MOV.U32 R16, RZ, RZ, R8 ;  /* 0x000000ffff107224 */ /* 0x000fe200078e0008 */
[----:B------:R-:W-:Y:S02]  /*34d0*/  ISETP.NE.AND.EX P1, PT, R3, RZ, PT, P1 ;  /* 0x000000ff0300720c */ /* 0x000fe40003f25310 */
[----:B------:R-:W-:Y:S02]  /*34e0*/  SEL R11, R11, R18, P0 ;  /* 0x000000120b0b7207 */ /* 0x000fe40000000000 */
[----:B------:R-:W-:Y:S02]  /*34f0*/  SEL R9, R9, 0xffffffff, P1 ;  /* 0xffffffff09097807 */ /* 0x000fe40000800000 */
[----:B------:R-:W-:Y:S01]  /*3500*/  SEL R12, R11, 0xffffffff, P1 ;  /* 0xffffffff0b0c7807 */ /* 0x000fe20000800000 */
[----:B------:R-:W-:Y:S06]  /*3510*/  RET.REL.NODEC R16 `(generate_words_columnmajor_kernel) ;  /* 0xffffffc810b87950 */ /* 0x000fec0003c3ffff */
        .weak           $__internal_1_$__cuda_sm20_rem_u64
        .type           $__internal_1_$__cuda_sm20_rem_u64,@function
        .size           $__internal_1_$__cuda_sm20_rem_u64,(.L_x_219 - $__internal_1_$__cuda_sm20_rem_u64)
$__internal_1_$__cuda_sm20_rem_u64:
[----:B------:R-:W0:Y:S08]  /*3520*/  I2F.U64.RP R7, R2 ;  /* 0x0000000200077312 */ /* 0x000e300000309000 */
[----:B0-----:R-:W0:Y:S02]  /*3530*/  MUFU.RCP R7, R7 ;  /* 0x0000000700077308 */ /* 0x001e240000001000 */
[----:B0-----:R-:W-:-:S06]  /*3540*/  IADD3 R8, PT, PT, R7, 0x1ffffffe, RZ ;  /* 0x1ffffffe07087810 */ /* 0x001fcc0007ffe0ff */
[----:B------:R-:W0:Y:S02]  /*3550*/  F2I.U64.TRUNC R8, R8 ;  /* 0x0000000800087311 */ /* 0x000e24000020d800 */
[----:B0-----:R-:W-:-:S04]  /*3560*/  IMAD.WIDE.U32 R10, R8, R2, RZ ;  /* 0x00000002080a7225 */ /* 0x001fc800078e00ff */
[----:B------:R-:W-:Y:S01]  /*3570*/  IMAD R11, R8, R3, R11 ;  /* 0x00000003080b7224 */ /* 0x000fe200078e020b */
[----:B------:R-:W-:-:S03]  /*3580*/  IADD3 R13, P0, PT, RZ, -R10, RZ ;  /* 0x8000000aff0d7210 */ /* 0x000fc60007f1e0ff */
[----:B------:R-:W-:Y:S02]  /*3590*/  IMAD R11, R9, R2, R11 ;  /* 0x00000002090b7224 */ /* 0x000fe400078e020b */
[----:B------:R-:W-:-:S04]  /*35a0*/  IMAD.HI.U32 R10, R8, R13, RZ ;  /* 0x0000000d080a7227 */ /* 0x000fc800078e00ff */
[----:B------:R-:W-:Y:S02]  /*35b0*/  IMAD.X R17, RZ, RZ, ~R11, P0 ;  /* 0x000000ffff117224 */ /* 0x000fe400000e0e0b */
[----:B------:R-:W-:Y:S02]  /*35c0*/  IMAD.MOV.U32 R11, RZ, RZ, R8 ;  /* 0x000000ffff0b7224 */ /* 0x000fe400078e0008 */
[-C--:B------:R-:W-:Y:S02]  /*35d0*/  IMAD R19, R9, R17.reuse, RZ ;  /* 0x0000001109137224 */ /* 0x080fe400078e02ff */
[----:B------:R-:W-:-:S04]  /*35e0*/  IMAD.WIDE.U32 R10, P0, R8, R17, R10 ;  /* 0x00000011080a7225 */ /* 0x000fc8000780000a */
[----:B------:R-:W-:-:S04]  /*35f0*/  IMAD.HI.U32 R7, R9, R17, RZ ;  /* 0x0000001109077227 */ /* 0x000fc800078e00ff */
[----:B------:R-:W-:Y:S01]  /*3600*/  IMAD.HI.U32 R10, P1, R9, R13, R10 ;  /* 0x0000000d090a7227 */ /* 0x000fe2000782000a */
[----:B------:R-:W-:-:S04]  /*3610*/  IADD3.X R7, PT, PT, R7, R9, RZ, P0, !PT ;  /* 0x0000000907077210 */ /* 0x000fc800007fe4ff */
[----:B------:R-:W-:-:S04]  /*3620*/  IADD3 R11, P2, PT, R19, R10, RZ ;  /* 0x0000000a130b7210 */ /* 0x000fc80007f5e0ff */
[----:B------:R-:W-:Y:S01]  /*3630*/  IADD3.X R7, PT, PT, RZ, RZ, R7, P2, P1 ;  /* 0x000000ffff077210 */ /* 0x000fe200017e2407 */
[----:B------:R-:W-:-:S04]  /*3640*/  IMAD.WIDE.U32 R8, R11, R2, RZ ;  /* 0x000000020b087225 */ /* 0x000fc800078e00ff */
[----:B------:R-:W-:Y:S01]  /*3650*/  IMAD R9, R11, R3, R9 ;  /* 0x000000030b097224 */ /* 0x000fe200078e0209 */
[----:B------:R-:W-:-:S03]  /*3660*/  IADD3 R13, P0, PT, RZ, -R8, RZ ;  /* 0x80000008ff0d7210 */ /* 0x000fc60007f1e0ff */
[----:B------:R-:W-:Y:S02]  /*3670*/  IMAD R9, R7, R2, R9 ;  /* 0x0000000207097224 */ /* 0x000fe400078e0209 */
[----:B------:R-:W-:-:S04]  /*3680*/  IMAD.HI.U32 R10, R11, R13, RZ ;  /* 0x0000000d0b0a7227 */ /* 0x000fc800078e00ff */
[----:B------:R-:W-:Y:S02]  /*3690*/  IMAD.X R8, RZ, RZ, ~R9, P0 ;  /* 0x000000ffff087224 */ /* 0x000fe400000e0e09 */
[----:B------:R-:W-:Y:S02]  /*36a0*/  HFMA2 R9, -RZ, RZ, 0, 0 ;  /* 0x00000000ff097431 */ /* 0x000fe400000001ff */
[----:B------:R-:W-:-:S04]  /*36b0*/  IMAD.WIDE.U32 R10, P0, R11, R8, R10 ;  /* 0x000000080b0a7225 */ /* 0x000fc8000780000a */
[C---:B------:R-:W-:Y:S02]  /*36c0*/  IMAD R14, R7.reuse, R8, RZ ;  /* 0x00000008070e7224 */ /* 0x040fe400078e02ff */
[----:B------:R-:W-:-:S04]  /*36d0*/  IMAD.HI.U32 R11, P1, R7, R13, R10 ;  /* 0x0000000d070b7227 */ /* 0x000fc8000782000a */
        /* <DEDUP_REMOVED lines=12> */
[----:B------:R-:W-:Y:S02]  /*37a0*/  IMAD.X R7, RZ, RZ, R7, P1 ;  /* 0x000000ffff077224 */ /* 0x000fe400008e0607 */
[----:B------:R-:W-:Y:S01]  /*37b0*/  IMAD R11, R11, R3, R9 ;  /* 0x000000030b0b7224 */ /* 0x000fe200078e0209 */
[----:B------:R-:W-:-:S03]  /*37c0*/  IADD3 R9, P1, PT, -R8, R15, RZ ;  /* 0x0000000f08097210 */ /* 0x000fc60007f3e1ff */
[-C--:B------:R-:W-:Y:S01]  /*37d0*/  IMAD R7, R7, R2.reuse, R11 ;  /* 0x0000000207077224 */ /* 0x080fe200078e020b */
[----:B------:R-:W-:-:S04]  /*37e0*/  ISETP.GE.U32.AND P0, PT, R9, R2, PT ;  /* 0x000000020900720c */ /* 0x000fc80003f06070 */
[----:B------:R-:W-:Y:S02]  /*37f0*/  IADD3.X R12, PT, PT, ~R7, R12, RZ, P1, !PT ;  /* 0x0000000c070c7210 */ /* 0x000fe40000ffe5ff */
[----:B------:R-:W-:Y:S02]  /*3800*/  IADD3 R7, P1, PT, -R2, R9, RZ ;  /* 0x0000000902077210 */ /* 0x000fe40007f3e1ff */
[----:B------:R-:W-:-:S03]  /*3810*/  ISETP.GE.U32.AND.EX P0, PT, R12, R3, PT, P0 ;  /* 0x000000030c00720c */ /* 0x000fc60003f06100 */
[----:B------:R-:W-:Y:S01]  /*3820*/  IMAD.X R8, R12, 0x1, ~R3, P1 ;  /* 0x000000010c087824 */ /* 0x000fe200008e0e03 */
[----:B------:R-:W-:Y:S02]  /*3830*/  SEL R7, R7, R9, P0 ;  /* 0x0000000907077207 */ /* 0x000fe40000000000 */
[----:B------:R-:W-:Y:S02]  /*3840*/  ISETP.NE.U32.AND P1, PT, R2, RZ, PT ;  /* 0x000000ff0200720c */ /* 0x000fe40003f25070 */
[----:B------:R-:W-:Y:S01]  /*3850*/  SEL R8, R8, R12, P0 ;  /* 0x0000000c08087207 */ /* 0x000fe20000000000 */
[C---:B------:R-:W-:Y:S01]  /*3860*/  IMAD.IADD R15, R7.reuse, 0x1, -R2 ;  /* 0x00000001070f7824 */ /* 0x040fe200078e0a02 */
[----:B------:R-:W-:Y:S02]  /*3870*/  ISETP.GE.U32.AND P0, PT, R7, R2, PT ;  /* 0x000000020700720c */ /* 0x000fe40003f06070 */
[----:B------:R-:W-:Y:S02]  /*3880*/  ISETP.NE.AND.EX P1, PT, R3, RZ, PT, P1 ;  /* 0x000000ff0300720c */ /* 0x000fe40003f25310 */
[----:B------:R-:W-:Y:S01]  /*3890*/  ISETP.GE.U32.AND.EX P0, PT, R8, R3, PT, P0 ;  /* 0x000000030800720c */ /* 0x000fe20003f06100 */
[----:B------:R-:W-:Y:S01]  /*38a0*/  IMAD.MOV.U32 R3, RZ, RZ, 0x0 ;  /* 0x00000000ff037424 */ /* 0x000fe200078e00ff */
[----:B------:R-:W-:-:S02]  /*38b0*/  MOV R2, R4 ;  /* 0x0000000400027202 */ /* 0x000fc40000000f00 */
[----:B------:R-:W-:-:S04]  /*38c0*/  SEL R15, R15, R7, P0 ;  /* 0x000000070f0f7207 */ /* 0x000fc80000000000 */
[----:B------:R-:W-:Y:S01]  /*38d0*/  SEL R15, R15, 0xffffffff, P1 ;  /* 0xffffffff0f0f7807 */ /* 0x000fe20000800000 */
[----:B------:R-:W-:Y:S06]  /*38e0*/  RET.REL.NODEC R2 `(generate_words_columnmajor_kernel) ;  /* 0xffffffc402c47950 */ /* 0x000fec0003c3ffff */
.L_x_51:
[----:B------:R-:W-:-:S00]  /*38f0*/  BRA `(.L_x_51) ;  /* 0xfffffffc00fc7947 */ /* 0x000fc0000383ffff */
[----:B------:R-:W-:-:S00]  /*3900*/  NOP ;  /* 0x0000000000007918 */ /* 0x000fc00000000000 */
[----:B------:R-:W-:-:S00]  /*3910*/  NOP ;  /* 0x0000000000007918 */ /* 0x000fc00000000000 */
[----:B------:R-:W-:-:S00]  /*3920*/  NOP ;  /* 0x0000000000007918 */ /* 0x000fc00000000000 */
[----:B------:R-:W-:-:S00]  /*3930*/  NOP ;  /* 0x0000000000007918 */ /* 0x000fc00000000000 */
[----:B------:R-:W-:-:S00]  /*3940*/  NOP ;  /* 0x0000000000007918 */ /* 0x000fc00000000000 */
[----:B------:R-:W-:-:S00]  /*3950*/  NOP ;  /* 0x0000000000007918 */ /* 0x000fc00000000000 */
[----:B------:R-:W-:-:S00]  /*3960*/  NOP ;  /* 0x0000000000007918 */ /* 0x000fc00000000000 */
[----:B------:R-:W-:-:S00]  /*3970*/  NOP ;  /* 0x0000000000007918 */ /* 0x000fc00000000000 */
.L_x_219:


//--------------------- .text.generate_words_transposed_kernel --------------------------
	.section	.text.generate_words_transposed_kernel,"ax",@progbits
	.align	128
        .global         generate_words_transposed_kernel
        .type           generate_words_transposed_kernel,@function
        .size           generate_words_transposed_kernel,(.L_x_221 - generate_words_transposed_kernel)
        .other          generate_words_transposed_kernel,@"STO_CUDA_ENTRY STV_DEFAULT"
generate_words_transposed_kernel:
.text.generate_words_transposed_kernel:
[----:B------:R-:W-:Y:S01]  /*0000*/  LDC R1, c[0x0][0x37c] ;  /* 0x0000df00ff017b82 */ /* 0x000fe20000000800 */
[----:B------:R-:W0:Y:S07]  /*0010*/  S2R R0, SR_TID.X ;  /* 0x0000000000007919 */ /* 0x000e2e0000002100 */
[----:B------:R-:W0:Y:S01]  /*0020*/  LDC R9, c[0x0][0x3a8] ;  /* 0x0000ea00ff097b82 */ /* 0x000e220000000800 */
[----:B------:R-:W1:Y:S01]  /*0030*/  LDCU.64 UR8, c[0x0][0x358] ;  /* 0x00006b00ff0877ac */ /* 0x000e620008000a00 */
[----:B------:R-:W-:Y:S01]  /*0040*/  BSSY.RECONVERGENT B0, `(.L_x_52) ;  /* 0x000000d000007945 */ /* 0x000fe20003800200 */
[----:B0-----:R-:W-:-:S02]  /*0050*/  ISETP.GE.AND P0, PT, R0, R9, PT ;  /* 0x000000090000720c */ /* 0x001fc40003f06270 */
        /* <DEDUP_REMOVED lines=11> */
.L_x_53:
[----:B------:R-:W-:Y:S05]  /*0110*/  BSYNC.RECONVERGENT B0 ;  /* 0x0000000000007941 */ /* 0x000fea0003800200 */
.L_x_52:
[----:B------:R-:W-:Y:S01]  /*0120*/  BSSY.RECONVERGENT B0, `(.L_x_54) ;  /* 0x00000c5000007945 */ /* 0x000fe20003800200 */
[----:B------:R-:W-:Y:S02]  /*0130*/  SHF.R.U32.HI R3, RZ, 0x5, R0 ;  /* 0x00000005ff037819 */ /* 0x000fe40000011600 */
[----:B0-----:R-:W-:Y:S01]  /*0140*/  LOP3.LUT R2, R0, 0x1f, RZ, 0xc0, !PT ;  /* 0x0000001f00027812 */ /* 0x001fe200078ec0ff */
[----:B------:R-:W-:Y:S06]  /*0150*/  @P1 BRA `(.L_x_55) ;  /* 0x0000000c00041947 */ /* 0x000fec0003800000 */
[----:B------:R-:W-:Y:S01]  /*0160*/  ISETP.GE.AND P0, PT, R9, 0x1, PT ;  /* 0x000000010900780c */ /* 0x000fe20003f06270 */
[----:B------:R-:W-:-:S12]  /*0170*/  IMAD.MOV.U32 R8, RZ, RZ, 0x1 ;  /* 0x00000001ff087424 */ /* 0x000fd800078e00ff */
[----:B------:R-:W-:Y:S05]  /*0180*/  @!P0 BRA `(.L_x_56) ;  /* 0x00000004006c8947 */ /* 0x000fea0003800000 */
[C---:B------:R-:W-:Y:S02]  /*0190*/  ISETP.GE.U32.AND P1, PT, R9.reuse, 0x10, PT ;  /* 0x000000100900780c */ /* 0x040fe40003f26070 */
[----:B------:R-:W-:Y:S02]  /*01a0*/  CS2R R6, SRZ ;  /* 0x0000000000067805 */ /* 0x000fe4000001ff00 */
[----:B------:R-:W-:-:S04]  /*01b0*/  LOP3.LUT R26, R9, 0xf, RZ, 0xc0, !PT ;  /* 0x0000000f091a7812 */ /* 0x000fc800078ec0ff */
[----:B------:R-:W-:-:S05]  /*01c0*/  ISETP.NE.AND P0, PT, R26, RZ, PT ;  /* 0x000000ff1a00720c */ /* 0x000fca0003f05270 */
[----:B------:R-:W-:Y:S08]  /*01d0*/  @!P1 BRA `(.L_x_57) ;  /* 0x0000000000989947 */ /* 0x000ff00003800000 */
[----:B------:R-:W0:Y:S01]  /*01e0*/  LDCU.64 UR4, c[0x0][0x398] ;  /* 0x00007300ff0477ac */ /* 0x000e220008000a00 */
[----:B------:R-:W-:Y:S01]  /*01f0*/  LOP3.LUT R7, R9, 0x7ffffff0, RZ, 0xc0, !PT ;  /* 0x7ffffff009077812 */ /* 0x000fe200078ec0ff */
[----:B------:R-:W-:-:S04]  /*0200*/  IMAD.MOV.U32 R6, RZ, RZ, RZ ;  /* 0x000000ffff067224 */ /* 0x000fc800078e00ff */
[----:B------:R-:W-:Y:S01]  /*0210*/  IMAD.MOV R14, RZ, RZ, -R7 ;  /* 0x000000ffff0e7224 */ /* 0x000fe200078e0a07 */
[----:B0-----:R-:W-:-:S04]  /*0220*/  UIADD3 UR4, UP0, UPT, UR4, 0x20, URZ ;  /* 0x0000002004047890 */ /* 0x001fc8000ff1e0ff */
[----:B------:R-:W-:Y:S02]  /*0230*/  UIADD3.X UR5, UPT, UPT, URZ, UR5, URZ, UP0, !UPT ;  /* 0x00000005ff057290 */ /* 0x000fe400087fe4ff */
[----:B------:R-:W-:-:S04]  /*0240*/  MOV R15, UR4 ;  /* 0x00000004000f7c02 */ /* 0x000fc80008000f00 */
[----:B------:R-:W-:-:S07]  /*0250*/  IMAD.U32 R5, RZ, RZ, UR5 ;  /* 0x00000005ff057e24 */ /* 0x000fce000f8e00ff */
.L_x_58:
        /* <DEDUP_REMOVED lines=17> */
[----:B------:R-:W-:-:S05]  /*0370*/  VIADD R14, R14, 0x10 ;  /* 0x000000100e0e7836 */ /* 0x000fca0000000000 */
[----:B------:R-:W-:Y:S02]  /*0380*/  ISETP.NE.AND P1, PT, R14, RZ, PT ;  /* 0x000000ff0e00720c */ /* 0x000fe40003f25270 */
[----:B--2---:R-:W-:-:S04]  /*0390*/  VIMNMX3 R18, R19, R6, R18, !PT ;  /* 0x000000061312720f */ /* 0x004fc80007800112 */
[----:B---3--:R-:W-:-:S04]  /*03a0*/  VIMNMX3 R18, R21, R18, R20, !PT ;  /* 0x000000121512720f */ /* 0x008fc80007800114 */
[----:B----4-:R-:W-:-:S04]  /*03b0*/  VIMNMX3 R18, R23, R18, R22, !PT ;  /* 0x000000121712720f */ /* 0x010fc80007800116 */
[----:B-----5:R-:W-:-:S04]  /*03c0*/  VIMNMX3 R18, R25, R18, R24, !PT ;  /* 0x000000121912720f */ /* 0x020fc80007800118 */
[----:B------:R-:W-:-:S04]  /*03d0*/  VIMNMX3 R16, R16, R18, R17, !PT ;  /* 0x000000121010720f */ /* 0x000fc80007800111 */
[----:B------:R-:W-:Y:S02]  /*03e0*/  VIMNMX3 R10, R15, R16, R10, !PT ;  /* 0x000000100f0a720f */ /* 0x000fe4000780010a */
[----:B------:R-:W-:-:S04]  /*03f0*/  IADD3 R15, P2, PT, R4, 0x40, RZ ;  /* 0x00000040040f7810 */ /* 0x000fc80007f5e0ff */
[----:B0-----:R-:W-:Y:S02]  /*0400*/  IADD3.X R5, PT, PT, RZ, R5, RZ, P2, !PT ;  /* 0x00000005ff057210 */ /* 0x001fe400017fe4ff */
[----:B------:R-:W-:-:S04]  /*0410*/  VIMNMX3 R10, R12, R10, R11, !PT ;  /* 0x0000000a0c0a720f */ /* 0x000fc8000780010b */
[----:B------:R-:W-:Y:S01]  /*0420*/  VIMNMX3 R6, R13, R10, R8, !PT ;  /* 0x0000000a0d06720f */ /* 0x000fe20007800108 */
[----:B------:R-:W-:Y:S06]  /*0430*/  @P1 BRA `(.L_x_58) ;  /* 0xfffffffc00881947 */ /* 0x000fec000383ffff */
.L_x_57:
[----:B------:R-:W-:Y:S05]  /*0440*/  @!P0 BRA `(.L_x_59) ;  /* 0x0000000000b88947 */ /* 0x000fea0003800000 */
[----:B------:R-:W-:Y:S02]  /*0450*/  ISETP.GE.U32.AND P0, PT, R26, 0x8, PT ;  /* 0x000000081a00780c */ /* 0x000fe40003f06070 */
[----:B------:R-:W-:-:S04]  /*0460*/  LOP3.LUT R16, R9, 0x7, RZ, 0xc0, !PT ;  /* 0x0000000709107812 */ /* 0x000fc800078ec0ff */
[----:B------:R-:W-:-:S07]  /*0470*/  ISETP.NE.AND P1, PT, R16, RZ, PT ;  /* 0x000000ff1000720c */ /* 0x000fce0003f25270 */
[----:B------:R-:W-:Y:S06]  /*0480*/  @!P0 BRA `(.L_x_60) ;  /* 0x00000000003c8947 */ /* 0x000fec0003800000 */
        /* <DEDUP_REMOVED lines=15> */
.L_x_60:
        /* <DEDUP_REMOVED lines=14> */
.L_x_61:
[----:B------:R-:W-:Y:S05]  /*0660*/  @!P1 BRA `(.L_x_59) ;  /* 0x0000000000309947 */ /* 0x000fea0003800000 */
[----:B------:R-:W0:Y:S01]  /*0670*/  LDC.64 R4, c[0x0][0x398] ;  /* 0x0000e600ff047b82 */ /* 0x000e220000000a00 */
[----:B------:R-:W-:Y:S02]  /*0680*/  IMAD.MOV R8, RZ, RZ, -R8 ;  /* 0x000000ffff087224 */ /* 0x000fe400078e0a08 */
[----:B0-----:R-:W-:-:S05]  /*0690*/  IMAD.WIDE.U32 R4, R7, 0x4, R4 ;  /* 0x0000000407047825 */ /* 0x001fca00078e0004 */
[----:B------:R-:W-:-:S07]  /*06a0*/  MOV R7, R5 ;  /* 0x0000000500077202 */ /* 0x000fce0000000f00 */
.L_x_62:
[----:B------:R-:W-:-:S06]  /*06b0*/  IMAD.MOV.U32 R5, RZ, RZ, R7 ;  /* 0x000000ffff057224 */ /* 0x000fcc00078e0007 */
[----:B------:R0:W2:Y:S01]  /*06c0*/  LDG.E.CONSTANT R5, desc[UR8][R4.64] ;  /* 0x0000000804057981 */ /* 0x0000a2000c1e9900 */
[----:B------:R-:W-:-:S05]  /*06d0*/  VIADD R8, R8, 0x1 ;  /* 0x0000000108087836 */ /* 0x000fca0000000000 */
[----:B------:R-:W-:Y:S02]  /*06e0*/  ISETP.NE.AND P0, PT, R8, RZ, PT ;  /* 0x000000ff0800720c */ /* 0x000fe40003f05270 */
[----:B0-----:R-:W-:-:S05]  /*06f0*/  IADD3 R4, P1, PT, R4, 0x4, RZ ;  /* 0x0000000404047810 */ /* 0x001fca0007f3e0ff */
[----:B------:R-:W-:Y:S01]  /*0700*/  IMAD.X R7, RZ, RZ, R7, P1 ;  /* 0x000000ffff077224 */ /* 0x000fe200008e0607 */
[----:B--2---:R-:W-:-:S05]  /*0710*/  VIMNMX R6, PT, PT, R5, R6, !PT ;  /* 0x0000000605067248 */ /* 0x004fca0007fe0100 */
[----:B------:R-:W-:Y:S05]  /*0720*/  @P0 BRA `(.L_x_62) ;  /* 0xfffffffc00e00947 */ /* 0x000fea000383ffff */
.L_x_59:
[----:B------:R-:W-:-:S07]  /*0730*/  IADD3 R8, PT, PT, R6, 0x1, RZ ;  /* 0x0000000106087810 */ /* 0x000fce0007ffe0ff */
.L_x_56:
[----:B------:R-:W0:Y:S01]  /*0740*/  S2UR UR5, SR_CgaCtaId ;  /* 0x00000000000579c3 */ /* 0x000e220000008800 */
[----:B------:R-:W-:Y:S01]  /*0750*/  ISETP.GE.AND P0, PT, R8, 0x1, PT ;  /* 0x000000010800780c */ /* 0x000fe20003f06270 */
[----:B------:R-:W-:Y:S01]  /*0760*/  UMOV UR4, 0x400 ;  /* 0x0000040000047882 */ /* 0x000fe20000000000 */
[----:B------:R-:W-:Y:S01]  /*0770*/  IMAD.MOV.U32 R6, RZ, RZ, RZ ;  /* 0x000000ffff067224 */ /* 0x000fe200078e00ff */
[----:B0-----:R-:W-:-:S09]  /*0780*/  ULEA UR4, UR5, UR4, 0x18 ;  /* 0x0000000405047291 */ /* 0x001fd2000f8ec0ff */
[----:B------:R0:W-:Y:S01]  /*0790*/  STS [UR4+0x380], R8 ;  /* 0x00038008ff007988 */ /* 0x0001e20008000804 */
[----:B------:R-:W-:Y:S05]  /*07a0*/  @!P0 BRA `(.L_x_63) ;  /* 0x00000004006c8947 */ /* 0x000fea0003800000 */
[C---:B------:R-:W-:Y:S02]  /*07b0*/  ISETP.GE.U32.AND P1, PT, R8.reuse, 0x10, PT ;  /* 0x000000100800780c */ /* 0x040fe40003f26070 */
[----:B------:R-:W-:Y:S02]  /*07c0*/  CS2R R6, SRZ ;  /* 0x0000000000067805 */ /* 0x000fe4000001ff00 */
[----:B------:R-:W-:-:S04]  /*07d0*/  LOP3.LUT R25, R8, 0xf, RZ, 0xc0, !PT ;  /* 0x0000000f08197812 */ /* 0x000fc800078ec0ff */
[----:B------:R-:W-:-:S05]  /*07e0*/  ISETP.NE.AND P0, PT, R25, RZ, PT ;  /* 0x000000ff1900720c */ /* 0x000fca0003f05270 */
[----:B------:R-:W-:Y:S08]  /*07f0*/  @!P1 BRA `(.L_x_64) ;  /* 0x00000000009c9947 */ /* 0x000ff00003800000 */
[----:B------:R-:W1:Y:S01]  /*0800*/  LDCU.64 UR6, c[0x0][0x390] ;  /* 0x00007200ff0677ac */ /* 0x000e620008000a00 */
[----:B------:R-:W-:Y:S01]  /*0810*/  LOP3.LUT R7, R8, 0x7ffffff0, RZ, 0xc0, !PT ;  /* 0x7ffffff008077812 */ /* 0x000fe200078ec0ff */
[----:B------:R-:W-:-:S04]  /*0820*/  IMAD.MOV.U32 R6, RZ, RZ, RZ ;  /* 0x000000ffff067224 */ /* 0x000fc800078e00ff */
[----:B------:R-:W-:Y:S01]  /*0830*/  IMAD.MOV R10, RZ, RZ, -R7 ;  /* 0x000000ffff0a7224 */ /* 0x000fe200078e0a07 */
[----:B-1----:R-:W-:-:S04]  /*0840*/  UIADD3 UR5, UP0, UPT, UR6, 0x20, URZ ;  /* 0x0000002006057890 */ /* 0x002fc8000ff1e0ff */
[----:B------:R-:W-:Y:S02]  /*0850*/  UIADD3.X UR6, UPT, UPT, URZ, UR7, URZ, UP0, !UPT ;  /* 0x00000007ff067290 */ /* 0x000fe400087fe4ff */
[----:B------:R-:W-:-:S04]  /*0860*/  MOV R14, UR5 ;  /* 0x00000005000e7c02 */ /* 0x000fc80008000f00 */
[----:B------:R-:W-:-:S07]  /*0870*/  IMAD.U32 R15, RZ, RZ, UR6 ;  /* 0x00000006ff0f7e24 */ /* 0x000fce000f8e00ff */
.L_x_65:
[----:B------:R-:W-:Y:S02]  /*0880*/  IMAD.MOV.U32 R4, RZ, RZ, R14 ;  /* 0x000000ffff047224 */ /* 0x000fe400078e000e */
        /* <DEDUP_REMOVED lines=14> */
[----:B------:R-:W5:Y:S01]  /*0970*/  LDG.E.CONSTANT R12, desc[UR8][R4.64+0x14] ;  /* 0x00001408040c7981 */ /* 0x000f62000c1e9900 */
[----:B--2---:R-:W-:-:S03]  /*0980*/  IADD3 R20, PT, PT, R20, R19, R6 ;  /* 0x0000001314147210 */ /* 0x004fc60007ffe006 */
[----:B------:R-:W2:Y:S04]  /*0990*/  LDG.E.CONSTANT R19, desc[UR8][R4.64+0x18] ;  /* 0x0000180804137981 */ /* 0x000ea8000c1e9900 */
[----:B------:R-:W2:Y:S01]  /*09a0*/  LDG.E.CONSTANT R6, desc[UR8][R4.64+0x1c] ;  /* 0x00001c0804067981 */ /* 0x000ea2000c1e9900 */
[----:B------:R-:W-:Y:S02]  /*09b0*/  IADD3 R10, PT, PT, R10, 0x10, RZ ;  /* 0x000000100a0a7810 */ /* 0x000fe40007ffe0ff */
[----:B---3--:R-:W-:Y:S02]  /*09c0*/  IADD3 R20, PT, PT, R22, R21, R20 ;  /* 0x0000001516147210 */ /* 0x008fe40007ffe014 */
[----:B------:R-:W-:Y:S02]  /*09d0*/  ISETP.NE.AND P1, PT, R10, RZ, PT ;  /* 0x000000ff0a00720c */ /* 0x000fe40003f25270 */
[----:B----4-:R-:W-:-:S04]  /*09e0*/  IADD3 R20, PT, PT, R24, R23, R20 ;  /* 0x0000001718147210 */ /* 0x010fc80007ffe014 */
[----:B-----5:R-:W-:-:S04]  /*09f0*/  IADD3 R17, PT, PT, R17, R18, R20 ;  /* 0x0000001211117210 */ /* 0x020fc80007ffe014 */
[----:B------:R-:W-:-:S04]  /*0a00*/  IADD3 R15, PT, PT, R15, R16, R17 ;  /* 0x000000100f0f7210 */ /* 0x000fc80007ffe011 */
[----:B------:R-:W-:Y:S02]  /*0a10*/  IADD3 R13, PT, PT, R13, R14, R15 ;  /* 0x0000000e0d0d7210 */ /* 0x000fe40007ffe00f */
[----:B------:R-:W-:-:S05]  /*0a20*/  IADD3 R14, P2, PT, R4, 0x40, RZ ;  /* 0x00000040040e7810 */ /* 0x000fca0007f5e0ff */
[----:B------:R-:W-:Y:S01]  /*0a30*/  IMAD.X R15, RZ, RZ, R5, P2 ;  /* 0x000000ffff0f7224 */ /* 0x000fe200010e0605 */
[----:B------:R-:W-:-:S04]  /*0a40*/  IADD3 R11, PT, PT, R12, R11, R13 ;  /* 0x0000000b0c0b7210 */ /* 0x000fc80007ffe00d */
[----:B--2---:R-:W-:Y:S01]  /*0a50*/  IADD3 R6, PT, PT, R6, R19, R11 ;  /* 0x0000001306067210 */ /* 0x004fe20007ffe00b */
[----:B------:R-:W-:Y:S06]  /*0a60*/  @P1 BRA `(.L_x_65) ;  /* 0xfffffffc00841947 */ /* 0x000fec000383ffff */
.L_x_64:
        /* <DEDUP_REMOVED lines=20> */
.L_x_66:
[----:B------:R-:W-:Y:S05]  /*0bb0*/  @!P1 BRA `(.L_x_63) ;  /* 0x0000000000689947 */ /* 0x000fea0003800000 */
[----:B------:R-:W-:Y:S02]  /*0bc0*/  ISETP.GE.U32.AND P0, PT, R18, 0x4, PT ;  /* 0x000000041200780c */ /* 0x000fe40003f06070 */
[----:B0-----:R-:W-:-:S04]  /*0bd0*/  LOP3.LUT R8, R8, 0x3, RZ, 0xc0, !PT ;  /* 0x0000000308087812 */ /* 0x001fc800078ec0ff */
        /* <DEDUP_REMOVED lines=9> */
[----:B--2---:R-:W-:-:S04]  /*0c70*/  IADD3 R6, PT, PT, R10, R11, R6 ;  /* 0x0000000b0a067210 */ /* 0x004fc80007ffe006 */
[----:B---3--:R-:W-:-:S07]  /*0c80*/  IADD3 R6, PT, PT, R12, R13, R6 ;  /* 0x0000000d0c067210 */ /* 0x008fce0007ffe006 */
.L_x_67:
[----:B------:R-:W-:Y:S05]  /*0c90*/  @!P1 BRA `(.L_x_63) ;  /* 0x0000000000309947 */ /* 0x000fea0003800000 */
[----:B------:R-:W0:Y:S02]  /*0ca0*/  LDC.64 R4, c[0x0][0x390] ;  /* 0x0000e400ff047b82 */ /* 0x000e240000000a00 */
[----:B0-----:R-:W-:Y:S01]  /*0cb0*/  IMAD.WIDE.U32 R4, R7, 0x4, R4 ;  /* 0x0000000407047825 */ /* 0x001fe200078e0004 */
[----:B------:R-:W-:-:S03]  /*0cc0*/  IADD3 R7, PT, PT, -R8, RZ, RZ ;  /* 0x000000ff08077210 */ /* 0x000fc60007ffe1ff */
[----:B------:R-:W-:-:S07]  /*0cd0*/  IMAD.MOV.U32 R11, RZ, RZ, R5 ;  /* 0x000000ffff0b7224 */ /* 0x000fce00078e0005 */
.L_x_68:
[----:B------:R-:W-:-:S06]  /*0ce0*/  IMAD.MOV.U32 R5, RZ, RZ, R11 ;  /* 0x000000ffff057224 */ /* 0x000fcc00078e000b */
[----:B------:R0:W2:Y:S01]  /*0cf0*/  LDG.E.CONSTANT R5, desc[UR8][R4.64] ;  /* 0x0000000804057981 */ /* 0x0000a2000c1e9900 */
[----:B------:R-:W-:-:S05]  /*0d00*/  VIADD R7, R7, 0x1 ;  /* 0x0000000107077836 */ /* 0x000fca0000000000 */
[----:B------:R-:W-:Y:S02]  /*0d10*/  ISETP.NE.AND P0, PT, R7, RZ, PT ;  /* 0x000000ff0700720c */ /* 0x000fe40003f05270 */
[----:B0-----:R-:W-:-:S05]  /*0d20*/  IADD3 R4, P1, PT, R4, 0x4, RZ ;  /* 0x0000000404047810 */ /* 0x001fca0007f3e0ff */
[----:B------:R-:W-:Y:S01]  /*0d30*/  IMAD.X R11, RZ, RZ, R11, P1 ;  /* 0x000000ffff0b7224 */ /* 0x000fe200008e060b */
[----:B--2---:R-:W-:-:S05]  /*0d40*/  IADD3 R6, PT, PT, R5, R6, RZ ;  /* 0x0000000605067210 */ /* 0x004fca0007ffe0ff */
[----:B------:R-:W-:Y:S05]  /*0d50*/  @P0 BRA `(.L_x_68) ;  /* 0xfffffffc00e00947 */ /* 0x000fea000383ffff */
.L_x_63:
[----:B------:R1:W-:Y:S02]  /*0d60*/  STS [UR4+0x384], R6 ;  /* 0x00038406ff007988 */ /* 0x0003e40008000804 */
.L_x_55:
[----:B------:R-:W-:Y:S05]  /*0d70*/  BSYNC.RECONVERGENT B0 ;  /* 0x0000000000007941 */ /* 0x000fea0003800200 */
.L_x_54:
[----:B------:R-:W2:Y:S01]  /*0d80*/  S2R R10, SR_CgaCtaId ;  /* 0x00000000000a7919 */ /* 0x000ea20000008800 */
[----:B------:R-:W-:Y:S01]  /*0d90*/  MOV R11, 0x400 ;  /* 0x00000400000b7802 */ /* 0x000fe20000000f00 */
[----:B------:R-:W-:Y:S01]  /*0da0*/  BSSY.RECONVERGENT B0, `(.L_x_69) ;  /* 0x0000012000007945 */ /* 0x000fe20003800200 */
[----:B------:R-:W-:Y:S02]  /*0db0*/  BAR.SYNC.DEFER_BLOCKING 0x0 ;  /* 0x0000000000007b1d */ /* 0x000fe40000010000 */
[----:B--2---:R-:W-:-:S05]  /*0dc0*/  LEA R17, R10, R11, 0x18 ;  /* 0x0000000b0a117211 */ /* 0x004fca00078ec0ff */
[----:B------:R-:W2:Y:S02]  /*0dd0*/  LDS R5, [R17+0x380] ;  /* 0x0003800011057984 */ /* 0x000ea40000000800 */
[----:B--2---:R-:W-:-:S13]  /*0de0*/  ISETP.GE.AND P0, PT, R0, R5, PT ;  /* 0x000000050000720c */ /* 0x004fda0003f06270 */
[----:B------:R-:W-:Y:S05]  /*0df0*/  @P0 BRA `(.L_x_70) ;  /* 0x0000000000300947 */ /* 0x000fea0003800000 */
[----:B------:R-:W2:Y:S08]  /*0e00*/  LDC.64 R4, c[0x0][0x390] ;  /* 0x0000e400ff047b82 */ /* 0x000eb00000000a00 */
[----:B-1----:R-:W1:Y:S01]  /*0e10*/  LDC.64 R6, c[0x0][0x388] ;  /* 0x0000e200ff067b82 */ /* 0x002e620000000a00 */
[----:B--2---:R-:W-:-:S06]  /*0e20*/  IMAD.WIDE.U32 R4, R0, 0x4, R4 ;  /* 0x0000000400047825 */ /* 0x004fcc00078e0004 */
[----:B------:R-:W2:Y:S01]  /*0e30*/  LDG.E.CONSTANT R4, desc[UR8][R4.64] ;  /* 0x0000000804047981 */ /* 0x000ea2000c1e9900 */
[----:B-1----:R-:W-:-:S06]  /*0e40*/  IMAD.WIDE.U32 R6, R0, 0x4, R6 ;  /* 0x0000000400067825 */ /* 0x002fcc00078e0006 */
[----:B------:R-:W3:Y:S01]  /*0e50*/  LDG.E.CONSTANT R6, desc[UR8][R6.64] ;  /* 0x0000000806067981 */ /* 0x000ee2000c1e9900 */
[----:B------:R-:W-:-:S05]  /*0e60*/  VIADD R13, R11, 0x80 ;  /* 0x000000800b0d7836 */ /* 0x000fca0000000000 */
[----:B------:R-:W-:Y:S01]  /*0e70*/  LEA R15, R10, R13, 0x18 ;  /* 0x0000000d0a0f7211 */ /* 0x000fe200078ec0ff */
[----:B------:R-:W-:-:S03]  /*0e80*/  IMAD R13, R0, 0x4, R17 ;  /* 0x00000004000d7824 */ /* 0x000fc600078e0211 */
[----:B------:R-:W-:Y:S02]  /*0e90*/  LEA R15, R0, R15, 0x2 ;  /* 0x0000000f000f7211 */ /* 0x000fe400078e10ff */
[----:B--2---:R2:W-:Y:S04]  /*0ea0*/  STS [R13], R4 ;  /* 0x000000040d007388 */ /* 0x0045e80000000800 */
[----:B---3--:R2:W-:Y:S02]  /*0eb0*/  STS [R15], R6 ;  /* 0x000000060f007388 */ /* 0x0085e40000000800 */
.L_x_70:
[----:B------:R-:W-:Y:S05]  /*0ec0*/  BSYNC.RECONVERGENT B0 ;  /* 0x0000000000007941 */ /* 0x000fea0003800200 */
.L_x_69:
[----:B--2---:R-:W2:Y:S01]  /*0ed0*/  LDS R13, [R17+0x384] ;  /* 0x00038400110d7984 */ /* 0x004ea20000000800 */
[----:B------:R-:W3:Y:S01]  /*0ee0*/  LDCU.64 UR10, c[0x0][0x380] ;  /* 0x00007000ff0a77ac */ /* 0x000ee20008000a00 */
[----:B------:R-:W-:Y:S01]  /*0ef0*/  BSSY.RECONVERGENT B0, `(.L_x_71) ;  /* 0x0000056000007945 */ /* 0x000fe20003800200 */
[----:B--2---:R-:W-:-:S04]  /*0f00*/  ISETP.GE.AND P0, PT, R0, R13, PT ;  /* 0x0000000d0000720c */ /* 0x004fc80003f06270 */
[----:B------:R-:W-:-:S13]  /*0f10*/  ISETP.GT.U32.OR P0, PT, R0, 0x1ff, P0 ;  /* 0x000001ff0000780c */ /* 0x000fda0000704470 */
[----:B---3--:R-:W-:Y:S05]  /*0f20*/  @P0 BRA `(.L_x_72) ;  /* 0x0000000400480947 */ /* 0x008fea0003800000 */
[----:B------:R-:W2:Y:S01]  /*0f30*/  LDC R5, c[0x0][0x360] ;  /* 0x0000d800ff057b82 */ /* 0x000ea20000000800 */
[----:B------:R-:W-:Y:S01]  /*0f40*/  VIMNMX R4, PT, PT, R13, 0x200, PT ;  /* 0x000002000d047848 */ /* 0x000fe20003fe0100 */
[----:B------:R-:W-:Y:S01]  /*0f50*/  BSSY.RECONVERGENT B1, `(.L_x_73) ;  /* 0x0000032000017945 */ /* 0x000fe20003800200 */
[----:B--2---:R-:W2:Y:S01]  /*0f60*/  I2F.U32.RP R14, R5 ;  /* 0x00000005000e7306 */ /* 0x004ea20000209000 */
[----:B------:R-:W-:Y:S01]  /*0f70*/  IMAD.IADD R13, R0, 0x1, R5 ;  /* 0x00000001000d7824 */ /* 0x000fe200078e0205 */
[----:B------:R-:W-:-:S04]  /*0f80*/  ISETP.NE.U32.AND P2, PT, R5, RZ, PT ;  /* 0x000000ff0500720c */ /* 0x000fc80003f45070 */
[----:B------:R-:W-:Y:S02]  /*0f90*/  ISETP.GE.AND P0, PT, R13, R4, PT ;  /* 0x000000040d00720c */ /* 0x000fe40003f06270 */
[----:B0-----:R-:W-:Y:S01]  /*0fa0*/  VIMNMX R8, PT, PT, R4, R13, !PT ;  /* 0x0000000d04087248 */ /* 0x001fe20007fe0100 */
[----:B--2---:R-:W1:Y:S02]  /*0fb0*/  MUFU.RCP R14, R14 ;  /* 0x0000000e000e7308 */ /* 0x004e640000001000 */
[----:B-1----:R-:W-:-:S06]  /*0fc0*/  VIADD R6, R14, 0xffffffe ;  /* 0x0ffffffe0e067836 */ /* 0x002fcc0000000000 */
[----:B------:R0:W1:Y:S02]  /*0fd0*/  F2I.FTZ.U32.TRUNC.NTZ R7, R6 ;  /* 0x0000000600077305 */ /* 0x000064000021f000 */
[----:B0-----:R-:W-:Y:S02]  /*0fe0*/  HFMA2 R6, -RZ, RZ, 0, 0 ;  /* 0x00000000ff067431 */ /* 0x001fe400000001ff */
        /* <DEDUP_REMOVED lines=11> */
[----:B------:R-:W-:Y:S01]  /*10a0*/  ISETP.GE.U32.AND P1, PT, R8, R5, PT ;  /* 0x000000050800720c */ /* 0x000fe20003f26070 */
[----:B------:R-:W-:-:S12]  /*10b0*/  IMAD.MOV.U32 R8, RZ, RZ, R0 ;  /* 0x000000ffff087224 */ /* 0x000fd800078e0000 */
[----:B------:R-:W-:Y:S02]  /*10c0*/  @P1 IADD3 R7, PT, PT, R7, 0x1, RZ ;  /* 0x0000000107071810 */ /* 0x000fe40007ffe0ff */
[----:B------:R-:W-:-:S05]  /*10d0*/  @!P2 LOP3.LUT R7, RZ, R5, RZ, 0x33, !PT ;  /* 0x00000005ff07a212 */ /* 0x000fca00078e33ff */
[----:B------:R-:W-:-:S05]  /*10e0*/  IMAD.IADD R7, R12, 0x1, R7 ;  /* 0x000000010c077824 */ /* 0x000fca00078e0207 */
[C---:B------:R-:W-:Y:S02]  /*10f0*/  LOP3.LUT R6, R7.reuse, 0x3, RZ, 0xc0, !PT ;  /* 0x0000000307067812 */ /* 0x040fe400078ec0ff */
[----:B------:R-:W-:Y:S02]  /*1100*/  ISETP.GE.U32.AND P0, PT, R7, 0x3, PT ;  /* 0x000000030700780c */ /* 0x000fe40003f06070 */
[----:B------:R-:W-:-:S13]  /*1110*/  ISETP.NE.AND P1, PT, R6, 0x3, PT ;  /* 0x000000030600780c */ /* 0x000fda0003f25270 */
        /* <DEDUP_REMOVED lines=10> */
.L_x_75:
        /* <DEDUP_REMOVED lines=11> */
.L_x_74:
[----:B------:R-:W-:Y:S05]  /*1270*/  BSYNC.RECONVERGENT B1 ;  /* 0x0000000000017941 */ /* 0x000fea0003800200 */
.L_x_73:
[----:B------:R-:W-:Y:S05]  /*1280*/  @!P0 BRA `(.L_x_72) ;  /* 0x0000000000708947 */ /* 0x000fea0003800000 */
[----:B------:R-:W-:-:S05]  /*1290*/  VIADD R7, R11, 0x180 ;  /* 0x000001800b077836 */ /* 0x000fca0000000000 */
[----:B------:R-:W-:-:S07]  /*12a0*/  LEA R23, R10, R7, 0x18 ;  /* 0x000000070a177211 */ /* 0x000fce00078ec0ff */
.L_x_76:
[----:B--2---:R-:W-:Y:S01]  /*12b0*/  IMAD.IADD R14, R5, 0x1, R8 ;  /* 0x00000001050e7824 */ /* 0x004fe200078e0208 */
[----:B------:R-:W-:-:S04]  /*12c0*/  IADD3 R16, P0, PT, R8, UR10, RZ ;  /* 0x0000000a08107c10 */ /* 0x000fc8000ff1e0ff */
[C---:B------:R-:W-:Y:S01]  /*12d0*/  IADD3 R12, PT, PT, R14.reuse, R5, RZ ;  /* 0x000000050e0c7210 */ /* 0x040fe20007ffe0ff */
[----:B------:R-:W-:Y:S01]  /*12e0*/  IMAD.X R17, RZ, RZ, UR11, P0 ;  /* 0x0000000bff117e24 */ /* 0x000fe200080e06ff */
[----:B------:R-:W-:-:S03]  /*12f0*/  IADD3 R14, P1, PT, R14, UR10, RZ ;  /* 0x0000000a0e0e7c10 */ /* 0x000fc6000ff3e0ff */
[C---:B------:R-:W-:Y:S01]  /*1300*/  IMAD.IADD R20, R12.reuse, 0x1, R5 ;  /* 0x000000010c147824 */ /* 0x040fe200078e0205 */
[----:B------:R-:W-:Y:S01]  /*1310*/  IADD3 R12, P0, PT, R12, UR10, RZ ;  /* 0x0000000a0c0c7c10 */ /* 0x000fe2000ff1e0ff */
[----:B0-----:R-:W-:Y:S01]  /*1320*/  IMAD.X R15, RZ, RZ, UR11, P1 ;  /* 0x0000000bff0f7e24 */ /* 0x001fe200088e06ff */
[----:B------:R-:W2:Y:S02]  /*1330*/  LDG.E.U8.CONSTANT R16, desc[UR8][R16.64] ;  /* 0x0000000810107981 */ /* 0x000ea4000c1e9100 */
[----:B------:R-:W-:Y:S02]  /*1340*/  IADD3 R6, P1, PT, R20, UR10, RZ ;  /* 0x0000000a14067c10 */ /* 0x000fe4000ff3e0ff */
        /* <DEDUP_REMOVED lines=16> */
.L_x_72:
[----:B------:R-:W-:Y:S05]  /*1450*/  BSYNC.RECONVERGENT B0 ;  /* 0x0000000000007941 */ /* 0x000fea0003800200 */
.L_x_71:
[----:B------:R-:W3:Y:S01]  /*1460*/  S2UR UR4, SR_CTAID.X ;  /* 0x00000000000479c3 */ /* 0x000ee20000002500 */
[----:B------:R-:W3:Y:S07]  /*1470*/  LDCU UR5, c[0x0][0x360] ;  /* 0x00006c00ff0577ac */ /* 0x000eee0008000800 */
[----:B------:R-:W-:Y:S06]  /*1480*/  BAR.SYNC.DEFER_BLOCKING 0x0 ;  /* 0x0000000000007b1d */ /* 0x000fec0000010000 */
[----:B------:R-:W4:Y:S01]  /*1490*/  LDCU.64 UR6, c[0x0][0x3b8] ;  /* 0x00007700ff0677ac */ /* 0x000f220008000a00 */
[----:B---3--:R-:W-:-:S06]  /*14a0*/  UIMAD UR4, UR4, UR5, URZ ;  /* 0x00000005040472a4 */ /* 0x008fcc000f8e02ff */
[----:B------:R-:W-:-:S05]  /*14b0*/  VIADD R5, R0, UR4 ;  /* 0x0000000400057c36 */ /* 0x000fca0008000000 */
[----:B----4-:R-:W-:-:S04]  /*14c0*/  ISETP.GE.U32.AND P0, PT, R5, UR6, PT ;  /* 0x0000000605007c0c */ /* 0x010fc8000bf06070 */
[----:B------:R-:W-:-:S13]  /*14d0*/  ISETP.GE.U32.AND.EX P0, PT, RZ, UR7, PT, P0 ;  /* 0x00000007ff007c0c */ /* 0x000fda000bf06100 */
[----:B------:R-:W-:Y:S05]  /*14e0*/  @P0 EXIT ;  /* 0x000000000000094d */ /* 0x000fea0003800000 */
[----:B------:R-:W0:Y:S01]  /*14f0*/  LDCU.64 UR6, c[0x0][0x3a0] ;  /* 0x00007400ff0677ac */ /* 0x000e220008000a00 */
[----:B------:R-:W-:Y:S01]  /*1500*/  ISETP.GE.AND P1, PT, R9, 0x1, PT ;  /* 0x000000010900780c */ /* 0x000fe20003f26270 */
[----:B------:R-:W-:Y:S01]  /*1510*/  IMAD.SHL.U32 R3, R3, 0x400, RZ ;  /* 0x0000040003037824 */ /* 0x000fe200078e00ff */
[----:B------:R-:W-:-:S04]  /*1520*/  IADD3 R7, PT, PT, R11, 0x388, RZ ;  /* 0x000003880b077810 */ /* 0x000fc80007ffe0ff */
[----:B------:R-:W-:Y:S02]  /*1530*/  LEA R4, R10, R7, 0x18 ;  /* 0x000000070a047211 */ /* 0x000fe400078ec0ff */
[----:B0-----:R-:W-:-:S03]  /*1540*/  IADD3 R15, P0, PT, R5, UR6, RZ ;  /* 0x00000006050f7c10 */ /* 0x001fc6000ff1e0ff */
[----:B------:R-:W-:Y:S02]  /*1550*/  IMAD.IADD R5, R3, 0x1, R4 ;  /* 0x0000000103057824 */ /* 0x000fe400078e0204 */
[----:B------:R-:W-:-:S03]  /*1560*/  IMAD.X R20, RZ, RZ, UR7, P0 ;  /* 0x00000007ff147e24 */ /* 0x000fc600080e06ff */
[----:B-12---:R-:W-:Y:S01]  /*1570*/  IADD3 R6, PT, PT, R2, R5, RZ ;  /* 0x0000000502067210 */ /* 0x006fe20007ffe0ff */
[----:B------:R-:W-:Y:S06]  /*1580*/  @!P1 BRA `(.L_x_77) ;  /* 0x0000002c00e49947 */ /* 0x000fec0003800000 */
[----:B------:R-:W0:Y:S01]  /*1590*/  LDCU UR5, c[0x0][0x3a8] ;  /* 0x00007500ff0577ac */ /* 0x000e220008000800 */
[C---:B------:R-:W-:Y:S02]  /*15a0*/  ISETP.GE.U32.AND P0, PT, R9.reuse, 0x8, PT ;  /* 0x000000080900780c */ /* 0x040fe40003f06070 */
[----:B------:R-:W-:Y:S01]  /*15b0*/  LOP3.LUT R7, R9, 0x7, RZ, 0xc0, !PT ;  /* 0x0000000709077812 */ /* 0x000fe200078ec0ff */
[----:B0-----:R-:W-:-:S10]  /*15c0*/  IMAD.U32 R8, RZ, RZ, UR5 ;  /* 0x00000005ff087e24 */ /* 0x001fd4000f8e00ff */
[----:B------:R-:W-:Y:S05]  /*15d0*/  @!P0 BRA `(.L_x_78) ;  /* 0x0000001800248947 */ /* 0x000fea0003800000 */
[----:B------:R-:W-:Y:S02]  /*15e0*/  VIADD R13, R11, 0x100 ;  /* 0x000001000b0d7836 */ /* 0x000fe40000000000 */
[----:B------:R-:W-:-:S03]  /*15f0*/  IMAD R11, R9, 0x20, R3 ;  /* 0x00000020090b7824 */ /* 0x000fc600078e0203 */
[----:B------:R-:W-:Y:S02]  /*1600*/  LEA R8, R10, R13, 0x18 ;  /* 0x0000000d0a087211 */ /* 0x000fe400078ec0ff */
[C---:B------:R-:W-:Y:S02]  /*1610*/  LOP3.LUT R10, R9.reuse, 0x7ffffff8, RZ, 0xc0, !PT ;  /* 0x7ffffff8090a7812 */ /* 0x040fe400078ec0ff */
[----:B------:R-:W-:Y:S02]  /*1620*/  IADD3 R12, PT, PT, R4, R11, R2 ;  /* 0x0000000b040c7210 */ /* 0x000fe40007ffe002 */
[----:B------:R-:W-:Y:S01]  /*1630*/  LEA R11, R9, R8, 0x2 ;  /* 0x00000008090b7211 */ /* 0x000fe200078e10ff */
[----:B------:R-:W-:Y:S02]  /*1640*/  IMAD.MOV R9, RZ, RZ, -R10 ;  /* 0x000000ffff097224 */ /* 0x000fe400078e0a0a */
[----:B------:R-:W-:Y:S01]  /*1650*/  IMAD.U32 R8, RZ, RZ, UR5 ;  /* 0x00000005ff087e24 */ /* 0x000fe2000f8e00ff */
[----:B------:R-:W-:Y:S01]  /*1660*/  IADD3 R11, PT, PT, R11, -0x10, RZ ;  /* 0xfffffff00b0b7810 */ /* 0x000fe20007ffe0ff */
[----:B------:R-:W-:-:S07]  /*1670*/  VIADD R10, R12, 0xffffff80 ;  /* 0xffffff800c0a7836 */ /* 0x000fce0000000000 */
.L_x_103:
[----:B------:R-:W0:Y:S01]  /*1680*/  LDS R14, [R11+0xc] ;  /* 0x00000c000b0e7984 */ /* 0x000e220000000800 */
[----:B------:R-:W-:Y:S01]  /*1690*/  MOV R13, 0x400 ;  /* 0x00000400000d7802 */ /* 0x000fe20000000f00 */
[----:B------:R-:W-:Y:S01]  /*16a0*/  BSSY.RECONVERGENT B0, `(.L_x_79) ;  /* 0x000002a000007945 */ /* 0x000fe20003800200 */
[----:B------:R-:W1:Y:S02]  /*16b0*/  S2R R16, SR_CgaCtaId ;  /* 0x0000000000107919 */ /* 0x000e640000008800 */
[----:B-1----:R-:W-:Y:S01]  /*16c0*/  LEA R12, R16, R13, 0x18 ;  /* 0x0000000d100c7211 */ /* 0x002fe200078ec0ff */
[----:B------:R-:W-:-:S04]  /*16d0*/  VIADD R13, R13, 0x80 ;  /* 0x000000800d0d7836 */ /* 0x000fc80000000000 */
[----:B0-----:R-:W-:Y:S01]  /*16e0*/  IMAD R18, R14, 0x4, R12 ;  /* 0x000000040e127824 */ /* 0x001fe200078e020c */
[----:B------:R-:W-:-:S05]  /*16f0*/  LEA R13, R16, R13, 0x18 ;  /* 0x0000000d100d7211 */ /* 0x000fca00078ec0ff */
[----:B------:R-:W0:Y:S01]  /*1700*/  LDS R18, [R18] ;  /* 0x0000000012127984 */ /* 0x000e220000000800 */
[----:B------:R-:W-:-:S06]  /*1710*/  IMAD R14, R14, 0x4, R13 ;  /* 0x000000040e0e7824 */ /* 0x000fcc00078e020d */
[----:B------:R-:W1:Y:S01]  /*1720*/  LDS R14, [R14] ;  /* 0x000000000e0e7984 */ /* 0x000e620000000800 */
[----:B0-----:R-:W-:-:S04]  /*1730*/  SHF.R.S32.HI R17, RZ, 0x1f, R18 ;  /* 0x0000001fff117819 */ /* 0x001fc80000011412 */
[----:B------:R-:W-:-:S04]  /*1740*/  LOP3.LUT R16, R20, R17, RZ, 0xfc, !PT ;  /* 0x0000001114107212 */ /* 0x000fc800078efcff */
[----:B------:R-:W-:-:S13]  /*1750*/  ISETP.NE.U32.AND P0, PT, R16, RZ, PT ;  /* 0x000000ff1000720c */ /* 0x000fda0003f05070 */
[----:B-1----:R-:W-:Y:S05]  /*1760*/  @P0 BRA `(.L_x_80) ;  /* 0x0000000000580947 */ /* 0x002fea0003800000 */
[----:B------:R-:W0:Y:S01]  /*1770*/  I2F.U32.RP R19, R18 ;  /* 0x0000001200137306 */ /* 0x000e220000209000 */
[----:B------:R-:W-:Y:S01]  /*1780*/  IMAD.MOV R21, RZ, RZ, -R18 ;  /* 0x000000ffff157224 */ /* 0x000fe200078e0a12 */
[----:B------:R-:W-:Y:S01]  /*1790*/  ISETP.NE.U32.AND P2, PT, R18, RZ, PT ;  /* 0x000000ff1200720c */ /* 0x000fe20003f45070 */
[----:B------:R-:W-:-:S05]  /*17a0*/  HFMA2 R27, -RZ, RZ, 0, 0 ;  /* 0x00000000ff1b7431 */ /* 0x000fca00000001ff */
[----:B0-----:R-:W0:Y:S02]  /*17b0*/  MUFU.RCP R19, R19 ;  /* 0x0000001300137308 */ /* 0x001e240000001000 */
[----:B0-----:R-:W-:-:S06]  /*17c0*/  IADD3 R16, PT, PT, R19, 0xffffffe, RZ ;  /* 0x0ffffffe13107810 */ /* 0x001fcc0007ffe0ff */
        /* <DEDUP_REMOVED lines=12> */
[----:B------:R-:W-:-:S05]  /*1890*/  @!P2 LOP3.LUT R26, RZ, R18, RZ, 0x33, !PT ;  /* 0x00000012ff1aa212 */ /* 0x000fca00078e33ff */
[----:B------:R-:W-:-:S04]  /*18a0*/  IMAD.MOV R16, RZ, RZ, -R26 ;  /* 0x000000ffff107224 */ /* 0x000fc800078e0a1a */
[----:B------:R-:W-:Y:S01]  /*18b0*/  IMAD R15, R18, R16, R15 ;  /* 0x00000010120f7224 */ /* 0x000fe200078e020f */
[----:B------:R-:W-:Y:S06]  /*18c0*/  BRA `(.L_x_81) ;  /* 0x00000000001c7947 */ /* 0x000fec0003800000 */
.L_x_80:
[----:B------:R-:W-:Y:S01]  /*18d0*/  IMAD.MOV.U32 R24, RZ, RZ, R15 ;  /* 0x000000ffff187224 */ /* 0x000fe200078e000f */
[----:B------:R-:W-:-:S07]  /*18e0*/  MOV R16, 0x1900 ;  /* 0x0000190000107802 */ /* 0x000fce0000000f00 */
[----:B------:R-:W-:Y:S05]  /*18f0*/  CALL.REL.NOINC `($__internal_2_$__cuda_sm20_div_u64) ;  /* 0x0000003000fc7944 */ /* 0x000fea0003c00000 */
[--C-:B------:R-:W-:Y:S01]  /*1900*/  IMAD.MOV R16, RZ, RZ, -R22.reuse ;  /* 0x000000ffff107224 */ /* 0x100fe200078e0a16 */
[----:B------:R-:W-:Y:S01]  /*1910*/  MOV R27, R23 ;  /* 0x00000017001b7202 */ /* 0x000fe20000000f00 */
[----:B------:R-:W-:Y:S02]  /*1920*/  IMAD.MOV.U32 R26, RZ, RZ, R22 ;  /* 0x000000ffff1a7224 */ /* 0x000fe400078e0016 */
[----:B------:R-:W-:-:S07]  /*1930*/  IMAD R15, R18, R16, R15 ;  /* 0x00000010120f7224 */ /* 0x000fce00078e020f */
.L_x_81:
[----:B------:R-:W-:Y:S05]  /*1940*/  BSYNC.RECONVERGENT B0 ;  /* 0x0000000000007941 */ /* 0x000fea0003800200 */
.L_x_79:
[----:B------:R-:W0:Y:S01]  /*1950*/  S2UR UR6, SR_CgaCtaId ;  /* 0x00000000000679c3 */ /* 0x000e220000008800 */
[----:B------:R-:W-:Y:S01]  /*1960*/  UMOV UR5, 0x400 ;  /* 0x0000040000057882 */ /* 0x000fe20000000000 */
[----:B------:R-:W-:Y:S01]  /*1970*/  BSSY.RECONVERGENT B0, `(.L_x_82) ;  /* 0x0000030000007945 */ /* 0x000fe20003800200 */
[----:B------:R-:W-:-:S04]  /*1980*/  UIADD3 UR5, UPT, UPT, UR5, 0x180, URZ ;  /* 0x0000018005057890 */ /* 0x000fc8000fffe0ff */
[----:B0-----:R-:W-:-:S06]  /*1990*/  ULEA UR5, UR6, UR5, 0x18 ;  /* 0x0000000506057291 */ /* 0x001fcc000f8ec0ff */
[----:B------:R-:W-:-:S05]  /*19a0*/  IADD3 R16, PT, PT, R14, UR5, R15 ;  /* 0x000000050e107c10 */ /* 0x000fca000fffe00f */
[----:B------:R-:W0:Y:S04]  /*19b0*/  LDS.U8 R17, [R16] ;  /* 0x0000000010117984 */ /* 0x000e280000000000 */
[----:B0-----:R-:W-:Y:S04]  /*19c0*/  STS.U8 [R10+0x60], R17 ;  /* 0x000060110a007388 */ /* 0x001fe80000000000 */
[----:B------:R-:W0:Y:S02]  /*19d0*/  LDS R14, [R11+0x8] ;  /* 0x000008000b0e7984 */ /* 0x000e240000000800 */
[----:B0-----:R-:W-:-:S02]  /*19e0*/  IMAD R15, R14, 0x4, R12 ;  /* 0x000000040e0f7824 */ /* 0x001fc400078e020c */
        /* <DEDUP_REMOVED lines=8> */
[----:B------:R-:W-:Y:S01]  /*1a70*/  IADD3 R19, PT, PT, RZ, -R15, RZ ;  /* 0x8000000fff137210 */ /* 0x000fe20007ffe0ff */
[----:B------:R-:W-:Y:S01]  /*1a80*/  HFMA2 R27, -RZ, RZ, 0, 0 ;  /* 0x00000000ff1b7431 */ /* 0x000fe200000001ff */
        /* <DEDUP_REMOVED lines=17> */
[----:B------:R-:W-:Y:S02]  /*1ba0*/  IMAD R15, R15, R16, R26 ;  /* 0x000000100f0f7224 */ /* 0x000fe400078e021a */
[----:B------:R-:W-:Y:S01]  /*1bb0*/  IMAD.MOV.U32 R26, RZ, RZ, R17 ;  /* 0x000000ffff1a7224 */ /* 0x000fe200078e0011 */
[----:B------:R-:W-:Y:S06]  /*1bc0*/  BRA `(.L_x_84) ;  /* 0x0000000000287947 */ /* 0x000fec0003800000 */
.L_x_83:
[----:B------:R-:W-:Y:S01]  /*1bd0*/  IMAD.MOV.U32 R17, RZ, RZ, R19 ;  /* 0x000000ffff117224 */ /* 0x000fe200078e0013 */
[----:B------:R-:W-:Y:S01]  /*1be0*/  MOV R18, R15 ;  /* 0x0000000f00127202 */ /* 0x000fe20000000f00 */
[----:B------:R-:W-:Y:S01]  /*1bf0*/  IMAD.MOV.U32 R24, RZ, RZ, R26 ;  /* 0x000000ffff187224 */ /* 0x000fe200078e001a */
[----:B------:R-:W-:Y:S01]  /*1c00*/  MOV R16, 0x1c30 ;  /* 0x00001c3000107802 */ /* 0x000fe20000000f00 */
[----:B------:R-:W-:-:S07]  /*1c10*/  IMAD.MOV.U32 R20, RZ, RZ, R27 ;  /* 0x000000ffff147224 */ /* 0x000fce00078e001b */
[----:B------:R-:W-:Y:S05]  /*1c20*/  CALL.REL.NOINC `($__internal_2_$__cuda_sm20_div_u64) ;  /* 0x0000003000307944 */ /* 0x000fea0003c00000 */
[----:B------:R-:W-:Y:S02]  /*1c30*/  IMAD.MOV R16, RZ, RZ, -R22 ;  /* 0x000000ffff107224 */ /* 0x000fe400078e0a16 */
[----:B------:R-:W-:Y:S02]  /*1c40*/  IMAD.MOV.U32 R27, RZ, RZ, R23 ;  /* 0x000000ffff1b7224 */ /* 0x000fe400078e0017 */
[----:B------:R-:W-:Y:S02]  /*1c50*/  IMAD R15, R15, R16, R26 ;  /* 0x000000100f0f7224 */ /* 0x000fe400078e021a */
[----:B------:R-:W-:-:S07]  /*1c60*/  IMAD.MOV.U32 R26, RZ, RZ, R22 ;  /* 0x000000ffff1a7224 */ /* 0x000fce00078e0016 */
.L_x_84:
[----:B------:R-:W-:Y:S05]  /*1c70*/  BSYNC.RECONVERGENT B0 ;  /* 0x0000000000007941 */ /* 0x000fea0003800200 */
.L_x_82:
[----:B------:R-:W-:Y:S01]  /*1c80*/  IADD3 R16, PT, PT, R14, UR5, R15 ;  /* 0x000000050e107c10 */ /* 0x000fe2000fffe00f */
[----:B------:R-:W-:Y:S04]  /*1c90*/  BSSY.RECONVERGENT B0, `(.L_x_85) ;  /* 0x000002d000007945 */ /* 0x000fe80003800200 */
[----:B------:R-:W0:Y:S04]  /*1ca0*/  LDS.U8 R17, [R16] ;  /* 0x0000000010117984 */ /* 0x000e280000000000 */
[----:B0-----:R-:W-:Y:S04]  /*1cb0*/  STS.U8 [R10+0x40], R17 ;  /* 0x000040110a007388 */ /* 0x001fe80000000000 */
[----:B------:R-:W0:Y:S02]  /*1cc0*/  LDS R14, [R11+0x4] ;  /* 0x000004000b0e7984 */ /* 0x000e240000000800 */
[C---:B0-----:R-:W-:Y:S01]  /*1cd0*/  LEA R15, R14.reuse, R12, 0x2 ;  /* 0x0000000c0e0f7211 */ /* 0x041fe200078e10ff */
[----:B------:R-:W-:-:S05]  /*1ce0*/  IMAD R14, R14, 0x4, R13 ;  /* 0x000000040e0e7824 */ /* 0x000fca00078e020d */
        /* <DEDUP_REMOVED lines=9> */
[----:B------:R-:W-:-:S05]  /*1d80*/  IMAD.MOV.U32 R27, RZ, RZ, RZ ;  /* 0x000000ffff1b7224 */ /* 0x000fca00078e00ff */
        /* <DEDUP_REMOVED lines=16> */
[----:B------:R-:W-:Y:S02]  /*1e90*/  IMAD R15, R15, R16, R26 ;  /* 0x000000100f0f7224 */ /* 0x000fe400078e021a */
[----:B------:R-:W-:Y:S01]  /*1ea0*/  IMAD.MOV.U32 R26, RZ, RZ, R17 ;  /* 0x000000ffff1a7224 */ /* 0x000fe200078e0011 */
[----:B------:R-:W-:Y:S06]  /*1eb0*/  BRA `(.L_x_87) ;  /* 0x0000000000287947 */ /* 0x000fec0003800000 */
.L_x_86:
[----:B------:R-:W-:Y:S01]  /*1ec0*/  MOV R17, R19 ;  /* 0x0000001300117202 */ /* 0x000fe20000000f00 */
[----:B------:R-:W-:Y:S01]  /*1ed0*/  IMAD.MOV.U32 R24, RZ, RZ, R26 ;  /* 0x000000ffff187224 */ /* 0x000fe200078e001a */
[----:B------:R-:W-:Y:S01]  /*1ee0*/  MOV R16, 0x1f20 ;  /* 0x00001f2000107802 */ /* 0x000fe20000000f00 */
[----:B------:R-:W-:Y:S02]  /*1ef0*/  IMAD.MOV.U32 R20, RZ, RZ, R27 ;  /* 0x000000ffff147224 */ /* 0x000fe400078e001b */
[----:B------:R-:W-:-:S07]  /*1f00*/  IMAD.MOV.U32 R18, RZ, RZ, R15 ;  /* 0x000000ffff127224 */ /* 0x000fce00078e000f */
[----:B------:R-:W-:Y:S05]  /*1f10*/  CALL.REL.NOINC `($__internal_2_$__cuda_sm20_div_u64) ;  /* 0x0000002c00747944 */ /* 0x000fea0003c00000 */
[----:B------:R-:W-:Y:S01]  /*1f20*/  IADD3 R16, PT, PT, -R22, RZ, RZ ;  /* 0x000000ff16107210 */ /* 0x000fe20007ffe1ff */
[----:B------:R-:W-:-:S04]  /*1f30*/  IMAD.MOV.U32 R27, RZ, RZ, R23 ;  /* 0x000000ffff1b7224 */ /* 0x000fc800078e0017 */
[----:B------:R-:W-:Y:S02]  /*1f40*/  IMAD R15, R15, R16, R26 ;  /* 0x000000100f0f7224 */ /* 0x000fe400078e021a */
[----:B------:R-:W-:-:S07]  /*1f50*/  IMAD.MOV.U32 R26, RZ, RZ, R22 ;  /* 0x000000ffff1a7224 */ /* 0x000fce00078e0016 */
.L_x_87:
[----:B------:R-:W-:Y:S05]  /*1f60*/  BSYNC.RECONVERGENT B0 ;  /* 0x0000000000007941 */ /* 0x000fea0003800200 */
.L_x_85:
[----:B------:R-:W-:Y:S01]  /*1f70*/  IADD3 R16, PT, PT, R14, UR5, R15 ;  /* 0x000000050e107c10 */ /* 0x000fe2000fffe00f */
[----:B------:R-:W-:Y:S04]  /*1f80*/  BSSY.RECONVERGENT B0, `(.L_x_88) ;  /* 0x000002d000007945 */ /* 0x000fe80003800200 */
[----:B------:R-:W0:Y:S04]  /*1f90*/  LDS.U8 R17, [R16] ;  /* 0x0000000010117984 */ /* 0x000e280000000000 */
[----:B0-----:R-:W-:Y:S04]  /*1fa0*/  STS.U8 [R10+0x20], R17 ;  /* 0x000020110a007388 */ /* 0x001fe80000000000 */
[----:B------:R-:W0:Y:S02]  /*1fb0*/  LDS R14, [R11] ;  /* 0x000000000b0e7984 */ /* 0x000e240000000800 */
[C---:B0-----:R-:W-:Y:S01]  /*1fc0*/  IMAD R15, R14.reuse, 0x4, R12 ;  /* 0x000000040e0f7824 */ /* 0x041fe200078e020c */
[----:B------:R-:W-:-:S05]  /*1fd0*/  LEA R14, R14, R13, 0x2 ;  /* 0x0000000d0e0e7211 */ /* 0x000fca00078e10ff */
        /* <DEDUP_REMOVED lines=23> */
[----:B------:R-:W-:Y:S01]  /*2150*/  @P1 VIADD R17, R17, 0x1 ;  /* 0x0000000111111836 */ /* 0x000fe20000000000 */
[----:B------:R-:W-:-:S04]  /*2160*/  @!P2 LOP3.LUT R17, RZ, R15, RZ, 0x33, !PT ;  /* 0x0000000fff11a212 */ /* 0x000fc800078e33ff */
[----:B------:R-:W-:-:S05]  /*2170*/  IADD3 R16, PT, PT, -R17, RZ, RZ ;  /* 0x000000ff11107210 */ /* 0x000fca0007ffe1ff */
[----:B------:R-:W-:Y:S02]  /*2180*/  IMAD R15, R15, R16, R26 ;  /* 0x000000100f0f7224 */ /* 0x000fe400078e021a */
[----:B------:R-:W-:Y:S01]  /*2190*/  IMAD.MOV.U32 R26, RZ, RZ, R17 ;  /* 0x000000ffff1a7224 */ /* 0x000fe200078e0011 */
[----:B------:R-:W-:Y:S06]  /*21a0*/  BRA `(.L_x_90) ;  /* 0x0000000000287947 */ /* 0x000fec0003800000 */
.L_x_89:
        /* <DEDUP_REMOVED lines=8> */
[----:B------:R-:W-:Y:S01]  /*2230*/  IMAD R15, R15, R16, R26 ;  /* 0x000000100f0f7224 */ /* 0x000fe200078e021a */
[----:B------:R-:W-:-:S07]  /*2240*/  MOV R26, R22 ;  /* 0x00000016001a7202 */ /* 0x000fce0000000f00 */
.L_x_90:
[----:B------:R-:W-:Y:S05]  /*2250*/  BSYNC.RECONVERGENT B0 ;  /* 0x0000000000007941 */ /* 0x000fea0003800200 */
.L_x_88:
[----:B------:R-:W-:Y:S01]  /*2260*/  IADD3 R16, PT, PT, R14, UR5, R15 ;  /* 0x000000050e107c10 */ /* 0x000fe2000fffe00f */
[----:B------:R-:W-:Y:S04]  /*2270*/  BSSY.RECONVERGENT B0, `(.L_x_91) ;  /* 0x000002d000007945 */ /* 0x000fe80003800200 */
[----:B------:R-:W0:Y:S04]  /*2280*/  LDS.U8 R17, [R16] ;  /* 0x0000000010117984 */ /* 0x000e280000000000 */
[----:B0-----:R-:W-:Y:S04]  /*2290*/  STS.U8 [R10], R17 ;  /* 0x000000110a007388 */ /* 0x001fe80000000000 */
[----:B------:R-:W0:Y:S02]  /*22a0*/  LDS R14, [R11+-0x4] ;  /* 0xfffffc000b0e7984 */ /* 0x000e240000000800 */
        /* <DEDUP_REMOVED lines=29> */
[----:B------:R-:W-:Y:S01]  /*2480*/  MOV R26, R17 ;  /* 0x00000011001a7202 */ /* 0x000fe20000000f00 */
[----:B------:R-:W-:Y:S06]  /*2490*/  BRA `(.L_x_93) ;  /* 0x0000000000287947 */ /* 0x000fec0003800000 */
.L_x_92:
[----:B------:R-:W-:Y:S01]  /*24a0*/  IMAD.MOV.U32 R17, RZ, RZ, R19 ;  /* 0x000000ffff117224 */ /* 0x000fe200078e0013 */
[----:B------:R-:W-:Y:S01]  /*24b0*/  MOV R20, R27 ;  /* 0x0000001b00147202 */ /* 0x000fe20000000f00 */
[----:B------:R-:W-:Y:S01]  /*24c0*/  IMAD.MOV.U32 R24, RZ, RZ, R26 ;  /* 0x000000ffff187224 */ /* 0x000fe200078e001a */
[----:B------:R-:W-:Y:S01]  /*24d0*/  MOV R16, 0x2500 ;  /* 0x0000250000107802 */ /* 0x000fe20000000f00 */
[----:B------:R-:W-:-:S07]  /*24e0*/  IMAD.MOV.U32 R18, RZ, RZ, R15 ;  /* 0x000000ffff127224 */ /* 0x000fce00078e000f */
[----:B------:R-:W-:Y:S05]  /*24f0*/  CALL.REL.NOINC `($__internal_2_$__cuda_sm20_div_u64) ;  /* 0x0000002400fc7944 */ /* 0x000fea0003c00000 */
[----:B------:R-:W-:Y:S01]  /*2500*/  IMAD.MOV R16, RZ, RZ, -R22 ;  /* 0x000000ffff107224 */ /* 0x000fe200078e0a16 */
[----:B------:R-:W-:-:S03]  /*2510*/  MOV R27, R23 ;  /* 0x00000017001b7202 */ /* 0x000fc60000000f00 */
[----:B------:R-:W-:Y:S02]  /*2520*/  IMAD R15, R15, R16, R26 ;  /* 0x000000100f0f7224 */ /* 0x000fe400078e021a */
[----:B------:R-:W-:-:S07]  /*2530*/  IMAD.MOV.U32 R26, RZ, RZ, R22 ;  /* 0x000000ffff1a7224 */ /* 0x000fce00078e0016 */
.L_x_93:
[----:B------:R-:W-:Y:S05]  /*2540*/  BSYNC.RECONVERGENT B0 ;  /* 0x0000000000007941 */ /* 0x000fea0003800200 */
.L_x_91:
[----:B------:R-:W-:Y:S01]  /*2550*/  IADD3 R15, PT, PT, R14, UR5, R15 ;  /* 0x000000050e0f7c10 */ /* 0x000fe2000fffe00f */
[----:B------:R-:W-:Y:S05]  /*2560*/  BSSY.RECONVERGENT B0, `(.L_x_94) ;  /* 0x000002c000007945 */ /* 0x000fea0003800200 */
[----:B------:R-:W0:Y:S04]  /*2570*/  LDS.U8 R15, [R15] ;  /* 0x000000000f0f7984 */ /* 0x000e280000000000 */
[----:B0-----:R-:W-:Y:S04]  /*2580*/  STS.U8 [R10+-0x20], R15 ;  /* 0xffffe00f0a007388 */ /* 0x001fe80000000000 */
        /* <DEDUP_REMOVED lines=29> */
[----:B------:R-:W-:Y:S02]  /*2760*/  HFMA2 R15, -RZ, RZ, 0, 0 ;  /* 0x00000000ff0f7431 */ /* 0x000fe400000001ff */
[----:B------:R-:W-:Y:S01]  /*2770*/  IMAD.MOV.U32 R14, RZ, RZ, R17 ;  /* 0x000000ffff0e7224 */ /* 0x000fe200078e0011 */
[----:B------:R-:W-:Y:S06]  /*2780*/  BRA `(.L_x_96) ;  /* 0x0000000000247947 */ /* 0x000fec0003800000 */
.L_x_95:
[----:B------:R-:W-:Y:S01]  /*2790*/  IMAD.MOV.U32 R24, RZ, RZ, R26 ;  /* 0x000000ffff187224 */ /* 0x000fe200078e001a */
[----:B------:R-:W-:Y:S01]  /*27a0*/  MOV R16, 0x27e0 ;  /* 0x000027e000107802 */ /* 0x000fe20000000f00 */
[----:B------:R-:W-:Y:S02]  /*27b0*/  IMAD.MOV.U32 R20, RZ, RZ, R27 ;  /* 0x000000ffff147224 */ /* 0x000fe400078e001b */
[----:B------:R-:W-:-:S07]  /*27c0*/  IMAD.MOV.U32 R18, RZ, RZ, R14 ;  /* 0x000000ffff127224 */ /* 0x000fce00078e000e */
[----:B------:R-:W-:Y:S05]  /*27d0*/  CALL.REL.NOINC `($__internal_2_$__cuda_sm20_div_u64) ;  /* 0x0000002400447944 */ /* 0x000fea0003c00000 */
[----:B------:R-:W-:-:S05]  /*27e0*/  IADD3 R15, PT, PT, -R22, RZ, RZ ;  /* 0x000000ff160f7210 */ /* 0x000fca0007ffe1ff */
[----:B------:R-:W-:Y:S02]  /*27f0*/  IMAD R16, R14, R15, R26 ;  /* 0x0000000f0e107224 */ /* 0x000fe400078e021a */
[----:B------:R-:W-:Y:S02]  /*2800*/  IMAD.MOV.U32 R14, RZ, RZ, R22 ;  /* 0x000000ffff0e7224 */ /* 0x000fe400078e0016 */
[----:B------:R-:W-:-:S07]  /*2810*/  IMAD.MOV.U32 R15, RZ, RZ, R23 ;  /* 0x000000ffff0f7224 */ /* 0x000fce00078e0017 */
.L_x_96:
[----:B------:R-:W-:Y:S05]  /*2820*/  BSYNC.RECONVERGENT B0 ;  /* 0x0000000000007941 */ /* 0x000fea0003800200 */
.L_x_94:
[----:B------:R-:W-:Y:S01]  /*2830*/  IADD3 R16, PT, PT, R21, UR5, R16 ;  /* 0x0000000515107c10 */ /* 0x000fe2000fffe010 */
[----:B------:R-:W-:Y:S04]  /*2840*/  BSSY.RECONVERGENT B0, `(.L_x_97) ;  /* 0x000002c000007945 */ /* 0x000fe80003800200 */
[----:B------:R-:W0:Y:S04]  /*2850*/  LDS.U8 R17, [R16] ;  /* 0x0000000010117984 */ /* 0x000e280000000000 */
[----:B0-----:R-:W-:Y:S04]  /*2860*/  STS.U8 [R10+-0x40], R17 ;  /* 0xffffc0110a007388 */ /* 0x001fe80000000000 */
[----:B------:R-:W0:Y:S02]  /*2870*/  LDS R19, [R11+-0xc] ;  /* 0xfffff4000b137984 */ /* 0x000e240000000800 */
        /* <DEDUP_REMOVED lines=28> */
[----:B------:R-:W-:Y:S02]  /*2a40*/  IMAD.MOV.U32 R14, RZ, RZ, R17 ;  /* 0x000000ffff0e7224 */ /* 0x000fe400078e0011 */
[----:B------:R-:W-:Y:S01]  /*2a50*/  IMAD.MOV.U32 R15, RZ, RZ, RZ ;  /* 0x000000ffff0f7224 */ /* 0x000fe200078e00ff */
[----:B------:R-:W-:Y:S06]  /*2a60*/  BRA `(.L_x_99) ;  /* 0x0000000000247947 */ /* 0x000fec0003800000 */
.L_x_98:
[----:B------:R-:W-:Y:S01]  /*2a70*/  IMAD.MOV.U32 R17, RZ, RZ, R23 ;  /* 0x000000ffff117224 */ /* 0x000fe200078e0017 */
[----:B------:R-:W-:Y:S01]  /*2a80*/  MOV R24, R14 ;  /* 0x0000000e00187202 */ /* 0x000fe20000000f00 */
[----:B------:R-:W-:Y:S01]  /*2a90*/  IMAD.MOV.U32 R20, RZ, RZ, R15 ;  /* 0x000000ffff147224 */ /* 0x000fe200078e000f */
[----:B------:R-:W-:-:S07]  /*2aa0*/  MOV R16, 0x2ac0 ;  /* 0x00002ac000107802 */ /* 0x000fce0000000f00 */
[----:B------:R-:W-:Y:S05]  /*2ab0*/  CALL.REL.NOINC `($__internal_2_$__cuda_sm20_div_u64) ;  /* 0x00000020008c7944 */ /* 0x000fea0003c00000 */
[----:B------:R-:W-:-:S04]  /*2ac0*/  IMAD.MOV R15, RZ, RZ, -R22 ;  /* 0x000000ffff0f7224 */ /* 0x000fc800078e0a16 */
[----:B------:R-:W-:Y:S01]  /*2ad0*/  IMAD R18, R18, R15, R14 ;  /* 0x0000000f12127224 */ /* 0x000fe200078e020e */
[----:B------:R-:W-:Y:S01]  /*2ae0*/  MOV R15, R23 ;  /* 0x00000017000f7202 */ /* 0x000fe20000000f00 */
[----:B------:R-:W-:-:S07]  /*2af0*/  IMAD.MOV.U32 R14, RZ, RZ, R22 ;  /* 0x000000ffff0e7224 */ /* 0x000fce00078e0016 */
.L_x_99:
[----:B------:R-:W-:Y:S05]  /*2b00*/  BSYNC.RECONVERGENT B0 ;  /* 0x0000000000007941 */ /* 0x000fea0003800200 */
.L_x_97:
[----:B------:R-:W-:Y:S01]  /*2b10*/  IADD3 R21, PT, PT, R21, UR5, R18 ;  /* 0x0000000515157c10 */ /* 0x000fe2000fffe012 */
[----:B------:R-:W-:Y:S01]  /*2b20*/  BSSY.RECONVERGENT B0, `(.L_x_100) ;  /* 0x000002c000007945 */ /* 0x000fe20003800200 */
[----:B------:R-:W-:-:S04]  /*2b30*/  VIADD R8, R8, 0xfffffff8 ;  /* 0xfffffff808087836 */ /* 0x000fc80000000000 */
        /* <DEDUP_REMOVED lines=33> */
.L_x_101:
[----:B------:R-:W-:Y:S01]  /*2d50*/  IMAD.MOV.U32 R24, RZ, RZ, R14 ;  /* 0x000000ffff187224 */ /* 0x000fe200078e000e */
[----:B------:R-:W-:Y:S01]  /*2d60*/  MOV R16, 0x2da0 ;  /* 0x00002da000107802 */ /* 0x000fe20000000f00 */
[----:B------:R-:W-:Y:S02]  /*2d70*/  IMAD.MOV.U32 R20, RZ, RZ, R15 ;  /* 0x000000ffff147224 */ /* 0x000fe400078e000f */
[----:B------:R-:W-:-:S07]  /*2d80*/  IMAD.MOV.U32 R18, RZ, RZ, R12 ;  /* 0x000000ffff127224 */ /* 0x000fce00078e000c */
[----:B------:R-:W-:Y:S05]  /*2d90*/  CALL.REL.NOINC `($__internal_2_$__cuda_sm20_div_u64) ;  /* 0x0000001c00d47944 */ /* 0x000fea0003c00000 */
[----:B------:R-:W-:Y:S01]  /*2da0*/  IADD3 R17, PT, PT, -R22, RZ, RZ ;  /* 0x000000ff16117210 */ /* 0x000fe20007ffe1ff */
[----:B------:R-:W-:Y:S02]  /*2db0*/  IMAD.MOV.U32 R15, RZ, RZ, R22 ;  /* 0x000000ffff0f7224 */ /* 0x000fe400078e0016 */
[----:B------:R-:W-:Y:S02]  /*2dc0*/  IMAD.MOV.U32 R20, RZ, RZ, R23 ;  /* 0x000000ffff147224 */ /* 0x000fe400078e0017 */
[----:B------:R-:W-:-:S07]  /*2dd0*/  IMAD R12, R12, R17, R14 ;  /* 0x000000110c0c7224 */ /* 0x000fce00078e020e */
.L_x_102:
[----:B------:R-:W-:Y:S05]  /*2de0*/  BSYNC.RECONVERGENT B0 ;  /* 0x0000000000007941 */ /* 0x000fea0003800200 */
.L_x_100:
[----:B------:R-:W-:Y:S01]  /*2df0*/  IADD3 R13, PT, PT, R13, UR5, R12 ;  /* 0x000000050d0d7c10 */ /* 0x000fe2000fffe00c */
[----:B------:R-:W-:Y:S01]  /*2e00*/  VIADD R9, R9, 0x8 ;  /* 0x0000000809097836 */ /* 0x000fe20000000000 */
[----:B------:R-:W-:-:S04]  /*2e10*/  IADD3 R11, PT, PT, R11, -0x20, RZ ;  /* 0xffffffe00b0b7810 */ /* 0x000fc80007ffe0ff */
[----:B------:R-:W0:Y:S01]  /*2e20*/  LDS.U8 R13, [R13] ;  /* 0x000000000d0d7984 */ /* 0x000e220000000000 */
[----:B------:R-:W-:-:S03]  /*2e30*/  ISETP.NE.AND P0, PT, R9, RZ, PT ;  /* 0x000000ff0900720c */ /* 0x000fc60003f05270 */
[----:B0-----:R0:W-:Y:S02]  /*2e40*/  STS.U8 [R10+-0x80], R13 ;  /* 0xffff800d0a007388 */ /* 0x0011e40000000000 */
[----:B0-----:R-:W-:-:S08]  /*2e50*/  VIADD R10, R10, 0xffffff00 ;  /* 0xffffff000a0a7836 */ /* 0x001fd00000000000 */
[----:B------:R-:W-:Y:S05]  /*2e60*/  @P0 BRA `(.L_x_103) ;  /* 0xffffffe800040947 */ /* 0x000fea000383ffff */
.L_x_78:
[----:B------:R-:W-:-:S13]  /*2e70*/  ISETP.NE.AND P0, PT, R7, RZ, PT ;  /* 0x000000ff0700720c */ /* 0x000fda0003f05270 */
[----:B------:R-:W-:Y:S05]  /*2e80*/  @!P0 BRA `(.L_x_77) ;  /* 0x0000001400a48947 */ /* 0x000fea0003800000 */
[----:B------:R-:W0:Y:S01]  /*2e90*/  LDCU UR5, c[0x0][0x3a8] ;  /* 0x00007500ff0577ac */ /* 0x000e220008000800 */
[----:B------:R-:W-:Y:S01]  /*2ea0*/  ISETP.GE.U32.AND P0, PT, R7, 0x4, PT ;  /* 0x000000040700780c */ /* 0x000fe20003f06070 */
[----:B0-----:R-:W-:-:S12]  /*2eb0*/  ULOP3.LUT UR5, UR5, 0x3, URZ, 0xc0, !UPT ;  /* 0x0000000305057892 */ /* 0x001fd8000f8ec0ff */
[----:B------:R-:W-:Y:S05]  /*2ec0*/  @!P0 BRA `(.L_x_104) ;  /* 0x0000000c00148947 */ /* 0x000fea0003800000 */
[----:B------:R-:W0:Y:S01]  /*2ed0*/  S2R R14, SR_CgaCtaId ;  /* 0x00000000000e7919 */ /* 0x000e220000008800 */
[----:B------:R-:W-:Y:S01]  /*2ee0*/  MOV R7, 0x400 ;  /* 0x0000040000077802 */ /* 0x000fe20000000f00 */
[----:B------:R-:W-:Y:S04]  /*2ef0*/  BSSY.RECONVERGENT B0, `(.L_x_105) ;  /* 0x000002e000007945 */ /* 0x000fe80003800200 */
[----:B------:R-:W-:-:S05]  /*2f00*/  VIADD R9, R7, 0x100 ;  /* 0x0000010007097836 */ /* 0x000fca0000000000 */
[----:B0-----:R-:W-:-:S05]  /*2f10*/  LEA R9, R14, R9, 0x18 ;  /* 0x000000090e097211 */ /* 0x001fca00078ec0ff */
[----:B------:R-:W-:Y:S01]  /*2f20*/  IMAD R11, R8, 0x4, R9 ;  /* 0x00000004080b7824 */ /* 0x000fe200078e0209 */
[----:B------:R-:W-:Y:S01]  /*2f30*/  LEA R9, R14, R7, 0x18 ;  /* 0x000000070e097211 */ /* 0x000fe200078ec0ff */
[----:B------:R-:W-:-:S03]  /*2f40*/  VIADD R7, R7, 0x80 ;  /* 0x0000008007077836 */ /* 0x000fc60000000000 */
[----:B------:R-:W0:Y:S02]  /*2f50*/  LDS R10, [R11+-0x4] ;  /* 0xfffffc000b0a7984 */ /* 0x000e240000000800 */
[----:B------:R-:W-:Y:S02]  /*2f60*/  LEA R7, R14, R7, 0x18 ;  /* 0x000000070e077211 */ /* 0x000fe400078ec0ff */
[----:B0-----:R-:W-:-:S03]  /*2f70*/  LEA R12, R10, R9, 0x2 ;  /* 0x000000090a0c7211 */ /* 0x001fc600078e10ff */
[----:B------:R-:W-:-:S03]  /*2f80*/  IMAD R10, R10, 0x4, R7 ;  /* 0x000000040a0a7824 */ /* 0x000fc600078e0207 */
        /* <DEDUP_REMOVED lines=26> */
[----:B------:R-:W-:Y:S01]  /*3130*/  IMAD.MOV.U32 R15, RZ, RZ, RZ ;  /* 0x000000ffff0f7224 */ /* 0x000fe200078e00ff */
[----:B------:R-:W-:Y:S06]  /*3140*/  BRA `(.L_x_107) ;  /* 0x0000000000207947 */ /* 0x000fec0003800000 */
.L_x_106:
[----:B------:R-:W-:Y:S01]  /*3150*/  MOV R24, R15 ;  /* 0x0000000f00187202 */ /* 0x000fe20000000f00 */
[----:B------:R-:W-:Y:S01]  /*3160*/  IMAD.MOV.U32 R18, RZ, RZ, R12 ;  /* 0x000000ffff127224 */ /* 0x000fe200078e000c */
[----:B------:R-:W-:-:S07]  /*3170*/  MOV R16, 0x3190 ;  /* 0x0000319000107802 */ /* 0x000fce0000000f00 */
[----:B------:R-:W-:Y:S05]  /*3180*/  CALL.REL.NOINC `($__internal_2_$__cuda_sm20_div_u64) ;  /* 0x0000001800d87944 */ /* 0x000fea0003c00000 */
[--C-:B------:R-:W-:Y:S02]  /*3190*/  IMAD.MOV R13, RZ, RZ, -R22.reuse ;  /* 0x000000ffff0d7224 */ /* 0x100fe400078e0a16 */
[----:B------:R-:W-:Y:S02]  /*31a0*/  IMAD.MOV.U32 R14, RZ, RZ, R22 ;  /* 0x000000ffff0e7224 */ /* 0x000fe400078e0016 */
[----:B------:R-:W-:Y:S01]  /*31b0*/  IMAD R13, R12, R13, R15 ;  /* 0x0000000d0c0d7224 */ /* 0x000fe200078e020f */
[----:B------:R-:W-:-:S07]  /*31c0*/  MOV R15, R23 ;  /* 0x00000017000f7202 */ /* 0x000fce0000000f00 */
.L_x_107:
[----:B------:R-:W-:Y:S05]  /*31d0*/  BSYNC.RECONVERGENT B0 ;  /* 0x0000000000007941 */ /* 0x000fea0003800200 */
.L_x_105:
[----:B------:R-:W0:Y:S01]  /*31e0*/  S2UR UR7, SR_CgaCtaId ;  /* 0x00000000000779c3 */ /* 0x000e220000008800 */
[----:B------:R-:W-:Y:S01]  /*31f0*/  UMOV UR6, 0x400 ;  /* 0x0000040000067882 */ /* 0x000fe20000000000 */
[----:B------:R-:W-:Y:S01]  /*3200*/  BSSY.RECONVERGENT B0, `(.L_x_108) ;  /* 0x0000031000007945 */ /* 0x000fe20003800200 */
[----:B------:R-:W-:-:S04]  /*3210*/  UIADD3 UR6, UPT, UPT, UR6, 0x180, URZ ;  /* 0x0000018006067890 */ /* 0x000fc8000fffe0ff */
[----:B0-----:R-:W-:-:S06]  /*3220*/  ULEA UR6, UR7, UR6, 0x18 ;  /* 0x0000000607067291 */ /* 0x001fcc000f8ec0ff */
[----:B------:R-:W-:Y:S01]  /*3230*/  IADD3 R16, PT, PT, R10, UR6, R13 ;  /* 0x000000060a107c10 */ /* 0x000fe2000fffe00d */
[----:B------:R-:W-:-:S04]  /*3240*/  IMAD R10, R8, 0x20, R6 ;  /* 0x00000020080a7824 */ /* 0x000fc800078e0206 */
        /* <DEDUP_REMOVED lines=32> */
[----:B------:R-:W-:Y:S01]  /*3450*/  IMAD.MOV.U32 R15, RZ, RZ, RZ ;  /* 0x000000ffff0f7224 */ /* 0x000fe200078e00ff */
[----:B------:R-:W-:Y:S06]  /*3460*/  BRA `(.L_x_110) ;  /* 0x0000000000287947 */ /* 0x000fec0003800000 */
.L_x_109:
[----:B------:R-:W-:Y:S01]  /*3470*/  IMAD.MOV.U32 R17, RZ, RZ, R19 ;  /* 0x000000ffff117224 */ /* 0x000fe200078e0013 */
[----:B------:R-:W-:Y:S01]  /*3480*/  MOV R20, R15 ;  /* 0x0000000f00147202 */ /* 0x000fe20000000f00 */
[----:B------:R-:W-:Y:S01]  /*3490*/  IMAD.MOV.U32 R24, RZ, RZ, R14 ;  /* 0x000000ffff187224 */ /* 0x000fe200078e000e */
[----:B------:R-:W-:Y:S01]  /*34a0*/  MOV R16, 0x34d0 ;  /* 0x000034d000107802 */ /* 0x000fe20000000f00 */
[----:B------:R-:W-:-:S07]  /*34b0*/  IMAD.MOV.U32 R18, RZ, RZ, R13 ;  /* 0x000000ffff127224 */ /* 0x000fce00078e000d */
[----:B------:R-:W-:Y:S05]  /*34c0*/  CALL.REL.NOINC `($__internal_2_$__cuda_sm20_div_u64) ;  /* 0x0000001800087944 */ /* 0x000fea0003c00000 */
[----:B------:R-:W-:-:S04]  /*34d0*/  IMAD.MOV R15, RZ, RZ, -R22 ;  /* 0x000000ffff0f7224 */ /* 0x000fc800078e0a16 */
[----:B------:R-:W-:Y:S01]  /*34e0*/  IMAD R13, R13, R15, R14 ;  /* 0x0000000f0d0d7224 */ /* 0x000fe200078e020e */
[----:B------:R-:W-:Y:S01]  /*34f0*/  MOV R15, R23 ;  /* 0x00000017000f7202 */ /* 0x000fe20000000f00 */
[----:B------:R-:W-:-:S07]  /*3500*/  IMAD.MOV.U32 R14, RZ, RZ, R22 ;  /* 0x000000ffff0e7224 */ /* 0x000fce00078e0016 */
.L_x_110:
[----:B------:R-:W-:Y:S05]  /*3510*/  BSYNC.RECONVERGENT B0 ;  /* 0x0000000000007941 */ /* 0x000fea0003800200 */
.L_x_108:
[----:B------:R-:W-:Y:S01]  /*3520*/  IADD3 R16, PT, PT, R12, UR6, R13 ;  /* 0x000000060c107c10 */ /* 0x000fe2000fffe00d */
[----:B------:R-:W-:Y:S04]  /*3530*/  BSSY.RECONVERGENT B0, `(.L_x_111) ;  /* 0x000002d000007945 */ /* 0x000fe80003800200 */
        /* <DEDUP_REMOVED lines=34> */
.L_x_112:
        /* <DEDUP_REMOVED lines=10> */
.L_x_113:
[----:B------:R-:W-:Y:S05]  /*3800*/  BSYNC.RECONVERGENT B0 ;  /* 0x0000000000007941 */ /* 0x000fea0003800200 */
.L_x_111:
        /* <DEDUP_REMOVED lines=35> */
.L_x_115:
[----:B------:R-:W-:Y:S01]  /*3a40*/  MOV R24, R14 ;  /* 0x0000000e00187202 */ /* 0x000fe20000000f00 */
[----:B------:R-:W-:Y:S01]  /*3a50*/  IMAD.MOV.U32 R20, RZ, RZ, R15 ;  /* 0x000000ffff147224 */ /* 0x000fe200078e000f */
[----:B------:R-:W-:Y:S01]  /*3a60*/  MOV R16, 0x3a90 ;  /* 0x00003a9000107802 */ /* 0x000fe20000000f00 */
[----:B------:R-:W-:-:S07]  /*3a70*/  IMAD.MOV.U32 R18, RZ, RZ, R9 ;  /* 0x000000ffff127224 */ /* 0x000fce00078e0009 */
[----:B------:R-:W-:Y:S05]  /*3a80*/  CALL.REL.NOINC `($__internal_2_$__cuda_sm20_div_u64) ;  /* 0x0000001000987944 */ /* 0x000fea0003c00000 */
[----:B------:R-:W-:Y:S01]  /*3a90*/  IADD3 R11, PT, PT, -R22, RZ, RZ ;  /* 0x000000ff160b7210 */ /* 0x000fe20007ffe1ff */
[----:B------:R-:W-:Y:S02]  /*3aa0*/  IMAD.MOV.U32 R15, RZ, RZ, R22 ;  /* 0x000000ffff0f7224 */ /* 0x000fe400078e0016 */
[----:B------:R-:W-:Y:S02]  /*3ab0*/  IMAD.MOV.U32 R20, RZ, RZ, R23 ;  /* 0x000000ffff147224 */ /* 0x000fe400078e0017 */
[----:B------:R-:W-:-:S07]  /*3ac0*/  IMAD R14, R9, R11, R14 ;  /* 0x0000000b090e7224 */ /* 0x000fce00078e020e */
.L_x_116:
[----:B------:R-:W-:Y:S05]  /*3ad0*/  BSYNC.RECONVERGENT B0 ;  /* 0x0000000000007941 */ /* 0x000fea0003800200 */
.L_x_114:
[----:B------:R-:W-:Y:S02]  /*3ae0*/  IADD3 R7, PT, PT, R7, UR6, R14 ;  /* 0x0000000607077c10 */ /* 0x000fe4000fffe00e */
[----:B------:R-:W-:-:S04]  /*3af0*/  IADD3 R8, PT, PT, R8, -0x4, RZ ;  /* 0xfffffffc08087810 */ /* 0x000fc80007ffe0ff */
[----:B------:R-:W0:Y:S04]  /*3b00*/  LDS.U8 R7, [R7] ;  /* 0x0000000007077984 */ /* 0x000e280000000000 */
[----:B0-----:R0:W-:Y:S02]  /*3b10*/  STS.U8 [R10+-0x80], R7 ;  /* 0xffff80070a007388 */ /* 0x0011e40000000000 */
.L_x_104:
[----:B------:R-:W-:-:S09]  /*3b20*/  UISETP.NE.AND UP0, UPT, UR5, URZ, UPT ;  /* 0x000000ff0500728c */ /* 0x000fd2000bf05270 */
[----:B------:R-:W-:Y:S05]  /*3b30*/  BRA.U !UP0, `(.L_x_77) ;  /* 0x0000000908787547 */ /* 0x000fea000b800000 */
[----:B------:R-:W-:-:S09]  /*3b40*/  UISETP.NE.AND UP0, UPT, UR5, 0x1, UPT ;  /* 0x000000010500788c */ /* 0x000fd2000bf05270 */
[----:B------:R-:W-:Y:S05]  /*3b50*/  BRA.U !UP0, `(.L_x_117) ;  /* 0x0000000508a07547 */ /* 0x000fea000b800000 */
[----:B------:R-:W1:Y:S01]  /*3b60*/  S2R R14, SR_CgaCtaId ;  /* 0x00000000000e7919 */ /* 0x000e620000008800 */
[----:B------:R-:W-:Y:S01]  /*3b70*/  MOV R9, 0x400 ;  /* 0x0000040000097802 */ /* 0x000fe20000000f00 */
[----:B------:R-:W-:Y:S04]  /*3b80*/  BSSY.RECONVERGENT B0, `(.L_x_118) ;  /* 0x000002f000007945 */ /* 0x000fe80003800200 */
[----:B0-----:R-:W-:-:S05]  /*3b90*/  VIADD R7, R9, 0x100 ;  /* 0x0000010009077836 */ /* 0x001fca0000000000 */
[C---:B-1----:R-:W-:Y:S02]  /*3ba0*/  LEA R7, R14.reuse, R7, 0x18 ;  /* 0x000000070e077211 */ /* 0x042fe400078ec0ff */
[----:B------:R-:W-:Y:S01]  /*3bb0*/  LEA R10, R14, R9, 0x18 ;  /* 0x000000090e0a7211 */ /* 0x000fe200078ec0ff */
[----:B------:R-:W-:Y:S02]  /*3bc0*/  VIADD R9, R9, 0x80 ;  /* 0x0000008009097836 */ /* 0x000fe40000000000 */
[----:B------:R-:W-:-:S03]  /*3bd0*/  IMAD R11, R8, 0x4, R7 ;  /* 0x00000004080b7824 */ /* 0x000fc600078e0207 */
[----:B------:R-:W-:Y:S02]  /*3be0*/  LEA R9, R14, R9, 0x18 ;  /* 0x000000090e097211 */ /* 0x000fe400078ec0ff */
[----:B------:R-:W0:Y:S02]  /*3bf0*/  LDS R7, [R11+-0x4] ;  /* 0xfffffc000b077984 */ /* 0x000e240000000800 */
        /* <DEDUP_REMOVED lines=12> */
[----:B0-----:R-:W-:Y:S01]  /*3cc0*/  IADD3 R16, PT, PT, R13, 0xffffffe, RZ ;  /* 0x0ffffffe0d107810 */ /* 0x001fe20007ffe0ff */
[----:B------:R-:W-:-:S05]  /*3cd0*/  HFMA2 R13, -RZ, RZ, 0, 0 ;  /* 0x00000000ff0d7431 */ /* 0x000fca00000001ff */
        /* <DEDUP_REMOVED lines=17> */
.L_x_119:
[----:B------:R-:W-:Y:S01]  /*3df0*/  IMAD.MOV.U32 R24, RZ, RZ, R15 ;  /* 0x000000ffff187224 */ /* 0x000fe200078e000f */
[----:B------:R-:W-:Y:S01]  /*3e00*/  MOV R16, 0x3e30 ;  /* 0x00003e3000107802 */ /* 0x000fe20000000f00 */
[----:B------:R-:W-:-:S07]  /*3e10*/  IMAD.MOV.U32 R18, RZ, RZ, R12 ;  /* 0x000000ffff127224 */ /* 0x000fce00078e000c */
[----:B------:R-:W-:Y:S05]  /*3e20*/  CALL.REL.NOINC `($__internal_2_$__cuda_sm20_div_u64) ;  /* 0x0000000c00b07944 */ /* 0x000fea0003c00000 */
[----:B------:R-:W-:Y:S01]  /*3e30*/  IADD3 R16, PT, PT, -R22, RZ, RZ ;  /* 0x000000ff16107210 */ /* 0x000fe20007ffe1ff */
[----:B------:R-:W-:-:S04]  /*3e40*/  IMAD.MOV.U32 R13, RZ, RZ, R23 ;  /* 0x000000ffff0d7224 */ /* 0x000fc800078e0017 */
[----:B------:R-:W-:Y:S02]  /*3e50*/  IMAD R16, R12, R16, R15 ;  /* 0x000000100c107224 */ /* 0x000fe400078e020f */
[----:B------:R-:W-:-:S07]  /*3e60*/  IMAD.MOV.U32 R12, RZ, RZ, R22 ;  /* 0x000000ffff0c7224 */ /* 0x000fce00078e0016 */
.L_x_120:
[----:B------:R-:W-:Y:S05]  /*3e70*/  BSYNC.RECONVERGENT B0 ;  /* 0x0000000000007941 */ /* 0x000fea0003800200 */
.L_x_118:
[----:B------:R-:W0:Y:S01]  /*3e80*/  S2UR UR6, SR_CgaCtaId ;  /* 0x00000000000679c3 */ /* 0x000e220000008800 */
[----:B------:R-:W-:Y:S01]  /*3e90*/  UMOV UR5, 0x400 ;  /* 0x0000040000057882 */ /* 0x000fe20000000000 */
[----:B------:R-:W-:Y:S01]  /*3ea0*/  BSSY.RECONVERGENT B0, `(.L_x_121) ;  /* 0x000002f000007945 */ /* 0x000fe20003800200 */
[----:B------:R-:W-:-:S04]  /*3eb0*/  UIADD3 UR5, UPT, UPT, UR5, 0x180, URZ ;  /* 0x0000018005057890 */ /* 0x000fc8000fffe0ff */
[----:B0-----:R-:W-:-:S06]  /*3ec0*/  ULEA UR5, UR6, UR5, 0x18 ;  /* 0x0000000506057291 */ /* 0x001fcc000f8ec0ff */
[----:B------:R-:W-:Y:S02]  /*3ed0*/  IADD3 R14, PT, PT, R7, UR5, R16 ;  /* 0x00000005070e7c10 */ /* 0x000fe4000fffe010 */
[----:B------:R-:W-:-:S04]  /*3ee0*/  LEA R7, R8, R6, 0x5 ;  /* 0x0000000608077211 */ /* 0x000fc800078e28ff */
        /* <DEDUP_REMOVED lines=33> */
.L_x_122:
        /* <DEDUP_REMOVED lines=9> */
.L_x_123:
[----:B------:R-:W-:Y:S05]  /*4190*/  BSYNC.RECONVERGENT B0 ;  /* 0x0000000000007941 */ /* 0x000fea0003800200 */
.L_x_121:
[----:B------:R-:W-:Y:S02]  /*41a0*/  IADD3 R9, PT, PT, R9, UR5, R10 ;  /* 0x0000000509097c10 */ /* 0x000fe4000fffe00a */
[----:B------:R-:W-:-:S03]  /*41b0*/  IADD3 R8, PT, PT, R8, -0x2, RZ ;  /* 0xfffffffe08087810 */ /* 0x000fc60007ffe0ff */
[----:B------:R-:W0:Y:S04]  /*41c0*/  LDS.U8 R10, [R9] ;  /* 0x00000000090a7984 */ /* 0x000e280000000000 */
[----:B0-----:R1:W-:Y:S02]  /*41d0*/  STS.U8 [R7+-0x40], R10 ;  /* 0xffffc00a07007388 */ /* 0x0013e40000000000 */
.L_x_117:
[----:B------:R-:W2:Y:S02]  /*41e0*/  LDCU UR5, c[0x0][0x3a8] ;  /* 0x00007500ff0577ac */ /* 0x000ea40008000800 */
[----:B--2---:R-:W-:-:S04]  /*41f0*/  ULOP3.LUT UR5, UR5, 0x1, URZ, 0xc0, !UPT ;  /* 0x0000000105057892 */ /* 0x004fc8000f8ec0ff */
[----:B------:R-:W-:-:S09]  /*4200*/  UISETP.NE.U32.AND UP0, UPT, UR5, 0x1, UPT ;  /* 0x000000010500788c */ /* 0x000fd2000bf05070 */
[----:B------:R-:W-:Y:S05]  /*4210*/  BRA.U UP0, `(.L_x_77) ;  /* 0x0000000100c07547 */ /* 0x000fea000b800000 */
[----:B------:R-:W2:Y:S01]  /*4220*/  S2R R12, SR_CgaCtaId ;  /* 0x00000000000c7919 */ /* 0x000ea20000008800 */
[----:B01----:R-:W-:Y:S01]  /*4230*/  MOV R7, 0x400 ;  /* 0x0000040000077802 */ /* 0x003fe20000000f00 */
[----:B------:R-:W-:Y:S04]  /*4240*/  BSSY.RECONVERGENT B0, `(.L_x_124) ;  /* 0x0000025000007945 */ /* 0x000fe80003800200 */
[----:B------:R-:W-:-:S05]  /*4250*/  VIADD R9, R7, 0x100 ;  /* 0x0000010007097836 */ /* 0x000fca0000000000 */
[----:B--2---:R-:W-:-:S05]  /*4260*/  LEA R9, R12, R9, 0x18 ;  /* 0x000000090c097211 */ /* 0x004fca00078ec0ff */
[----:B------:R-:W-:Y:S01]  /*4270*/  IMAD R10, R8, 0x4, R9 ;  /* 0x00000004080a7824 */ /* 0x000fe200078e0209 */
[----:B------:R-:W-:Y:S01]  /*4280*/  LEA R9, R12, R7, 0x18 ;  /* 0x000000070c097211 */ /* 0x000fe200078ec0ff */
[----:B------:R-:W-:-:S04]  /*4290*/  VIADD R7, R7, 0x80 ;  /* 0x0000008007077836 */ /* 0x000fc80000000000 */
[----:B------:R-:W0:Y:S01]  /*42a0*/  LDS R10, [R10+-0x4] ;  /* 0xfffffc000a0a7984 */ /* 0x000e220000000800 */
        /* <DEDUP_REMOVED lines=22> */
[----:B------:R-:W-:-:S05]  /*4410*/  @P0 IMAD.IADD R14, R14, 0x1, -R9 ;  /* 0x000000010e0e0824 */ /* 0x000fca00078e0a09 */
[----:B------:R-:W-:-:S13]  /*4420*/  ISETP.GE.U32.AND P0, PT, R14, R9, PT ;  /* 0x000000090e00720c */ /* 0x000fda0003f06070 */
[----:B------:R-:W-:Y:S01]  /*4430*/  @P0 IMAD.IADD R14, R14, 0x1, -R9 ;  /* 0x000000010e0e0824 */ /* 0x000fe200078e0a09 */
[----:B------:R-:W-:Y:S01]  /*4440*/  @!P1 LOP3.LUT R14, RZ, R9, RZ, 0x33, !PT ;  /* 0x00000009ff0e9212 */ /* 0x000fe200078e33ff */
[----:B------:R-:W-:Y:S06]  /*4450*/  BRA `(.L_x_126) ;  /* 0x00000000000c7947 */ /* 0x000fec0003800000 */
.L_x_125:
[----:B------:R-:W-:-:S07]  /*4460*/  MOV R14, 0x4480 ;  /* 0x00004480000e7802 */ /* 0x000fce0000000f00 */
[----:B------:R-:W-:Y:S05]  /*4470*/  CALL.REL.NOINC `($__internal_3_$__cuda_sm20_rem_u64) ;  /* 0x0000000c00307944 */ /* 0x000fea0003c00000 */
[----:B------:R-:W-:-:S07]  /*4480*/  MOV R14, R9 ;  /* 0x00000009000e7202 */ /* 0x000fce0000000f00 */
.L_x_126:
[----:B------:R-:W-:Y:S05]  /*4490*/  BSYNC.RECONVERGENT B0 ;  /* 0x0000000000007941 */ /* 0x000fea0003800200 */
.L_x_124:
[----:B------:R-:W0:Y:S01]  /*44a0*/  S2UR UR6, SR_CgaCtaId ;  /* 0x00000000000679c3 */ /* 0x000e220000008800 */
[----:B------:R-:W-:Y:S01]  /*44b0*/  UMOV UR5, 0x400 ;  /* 0x0000040000057882 */ /* 0x000fe20000000000 */
[----:B------:R-:W-:Y:S01]  /*44c0*/  IMAD R8, R8, 0x20, R6 ;  /* 0x0000002008087824 */ /* 0x000fe200078e0206 */
[----:B------:R-:W-:-:S04]  /*44d0*/  UIADD3 UR5, UPT, UPT, UR5, 0x180, URZ ;  /* 0x0000018005057890 */ /* 0x000fc8000fffe0ff */
[----:B0-----:R-:W-:-:S06]  /*44e0*/  ULEA UR5, UR6, UR5, 0x18 ;  /* 0x0000000506057291 */ /* 0x001fcc000f8ec0ff */
[----:B------:R-:W-:-:S06]  /*44f0*/  IADD3 R7, PT, PT, R7, UR5, R14 ;  /* 0x0000000507077c10 */ /* 0x000fcc000fffe00e */
[----:B------:R-:W0:Y:S04]  /*4500*/  LDS.U8 R7, [R7] ;  /* 0x0000000007077984 */ /* 0x000e280000000000 */
[----:B0-----:R2:W-:Y:S02]  /*4510*/  STS.U8 [R8+-0x20], R7 ;  /* 0xffffe00708007388 */ /* 0x0015e40000000000 */
.L_x_77:
[----:B------:R-:W3:Y:S02]  /*4520*/  LDC R9, c[0x0][0x3c0] ;  /* 0x0000f000ff097b82 */ /* 0x000ee40000000800 */
[----:B---3--:R-:W-:-:S13]  /*4530*/  ISETP.NE.AND P0, PT, R9, 0x1, PT ;  /* 0x000000010900780c */ /* 0x008fda0003f05270 */
[----:B------:R-:W-:Y:S05]  /*4540*/  @!P0 BRA `(.L_x_127) ;  /* 0x0000000000208947 */ /* 0x000fea0003800000 */
[----:B------:R-:W-:-:S13]  /*4550*/  ISETP.NE.AND P0, PT, R9, RZ, PT ;  /* 0x000000ff0900720c */ /* 0x000fda0003f05270 */
[----:B------:R-:W-:Y:S05]  /*4560*/  @P0 BRA `(.L_x_128) ;  /* 0x0000000000280947 */ /* 0x000fea0003800000 */
[----:B--2---:R-:W2:Y:S01]  /*4570*/  LDC R8, c[0x0][0x3a8] ;  /* 0x0000ea00ff087b82 */ /* 0x004ea20000000800 */
[----:B01----:R-:W-:Y:S01]  /*4580*/  IMAD.MOV.U32 R7, RZ, RZ, 0xa ;  /* 0x0000000aff077424 */ /* 0x003fe200078e00ff */
[----:B--2---:R-:W-:-:S05]  /*4590*/  LEA R5, R8, R5, 0x5 ;  /* 0x0000000508057211 */ /* 0x004fca00078e28ff */
[----:B------:R-:W-:-:S05]  /*45a0*/  IMAD.IADD R5, R2, 0x1, R5 ;  /* 0x0000000102057824 */ /* 0x000fca00078e0205 */
[----:B------:R3:W-:Y:S01]  /*45b0*/  STS.U8 [R5], R7 ;  /* 0x0000000705007388 */ /* 0x0007e20000000000 */
[----:B------:R-:W-:Y:S05]  /*45c0*/  BRA `(.L_x_128) ;  /* 0x0000000000107947 */ /* 0x000fea0003800000 */
.L_x_127:
[----:B--2---:R-:W2:Y:S02]  /*45d0*/  LDC R8, c[0x0][0x3a8] ;  /* 0x0000ea00ff087b82 */ /* 0x004ea40000000800 */
[----:B--2---:R-:W-:-:S05]  /*45e0*/  IMAD R5, R8, 0x20, R5 ;  /* 0x0000002008057824 */ /* 0x004fca00078e0205 */
[----:B------:R-:W-:-:S05]  /*45f0*/  IADD3 R5, PT, PT, R2, R5, RZ ;  /* 0x0000000502057210 */ /* 0x000fca0007ffe0ff */
[----:B------:R2:W-:Y:S02]  /*4600*/  STS.U8 [R5], RZ ;  /* 0x000000ff05007388 */ /* 0x0005e40000000000 */
.L_x_128:
[----:B0123--:R-:W0:Y:S08]  /*4610*/  LDC R7, c[0x0][0x3a8] ;  /* 0x0000ea00ff077b82 */ /* 0x00fe300000000800 */
[----:B------:R-:W-:Y:S01]  /*4620*/  BAR.SYNC.DEFER_BLOCKING 0x0 ;  /* 0x0000000000007b1d */ /* 0x000fe20000010000 */
[----:B------:R-:W-:Y:S01]  /*4630*/  ISETP.NE.AND P0, PT, R9, 0x2, PT ;  /* 0x000000020900780c */ /* 0x000fe20003f05270 */
[----:B0-----:R-:W-:-:S12]  /*4640*/  VIADD R5, R7, 0x1 ;  /* 0x0000000107057836 */ /* 0x001fd80000000000 */
[----:B------:R-:W-:Y:S01]  /*4650*/  @!P0 IMAD.MOV R5, RZ, RZ, R7 ;  /* 0x000000ffff058224 */ /* 0x000fe200078e0207 */
[----:B------:R-:W-:-:S04]  /*4660*/  LOP3.LUT R7, R0, 0x3e0, RZ, 0xc0, !PT ;  /* 0x000003e000077812 */ /* 0x000fc800078ec0ff */
[----:B------:R-:W-:Y:S02]  /*4670*/  ISETP.GE.AND P0, PT, R5, 0x1, PT ;  /* 0x000000010500780c */ /* 0x000fe40003f06270 */
[----:B------:R-:W-:-:S11]  /*4680*/  IADD3 R7, PT, PT, R7, UR4, RZ ;  /* 0x0000000407077c10 */ /* 0x000fd6000fffe0ff */
[----:B------:R-:W-:Y:S05]  /*4690*/  @!P0 EXIT ;  /* 0x000000000000894d */ /* 0x000fea0003800000 */
[----:B------:R-:W-:Y:S01]  /*46a0*/  IADD3 R10, P0, PT, R2, R7, RZ ;  /* 0x00000007020a7210 */ /* 0x000fe20007f1e0ff */
[----:B------:R-:W-:Y:S01]  /*46b0*/  IMAD.MOV.U32 R11, RZ, RZ, RZ ;  /* 0x000000ffff0b7224 */ /* 0x000fe200078e00ff */
[----:B------:R-:W-:-:S03]  /*46c0*/  LOP3.LUT R16, R5, 0x7, RZ, 0xc0, !PT ;  /* 0x0000000705107812 */ /* 0x000fc600078ec0ff */
[----:B------:R-:W-:Y:S01]  /*46d0*/  IMAD.X R12, RZ, RZ, RZ, P0 ;  /* 0x000000ffff0c7224 */ /* 0x000fe200000e06ff */
[----:B------:R-:W-:Y:S01]  /*46e0*/  ISETP.GE.U32.AND P0, PT, R5, 0x8, PT ;  /* 0x000000080500780c */ /* 0x000fe20003f06070 */
[----:B------:R-:W-:-:S04]  /*46f0*/  IMAD.WIDE.U32 R8, R10, R5, RZ ;  /* 0x000000050a087225 */ /* 0x000fc800078e00ff */
[----:B------:R-:W-:-:S05]  /*4700*/  IMAD R7, R12, R5, RZ ;  /* 0x000000050c077224 */ /* 0x000fca00078e02ff */
[----:B------:R-:W-:-:S03]  /*4710*/  IADD3 R7, PT, PT, R9, R7, RZ ;  /* 0x0000000709077210 */ /* 0x000fc60007ffe0ff */
[----:B------:R-:W-:Y:S05]  /*4720*/  @!P0 BRA `(.L_x_129) ;  /* 0x0000000000908947 */ /* 0x000fea0003800000 */
[----:B------:R-:W0:Y:S01]  /*4730*/  LDCU.128 UR4, c[0x0][0x3b0] ;  /* 0x00007600ff0477ac */ /* 0x000e220008000c00 */
[----:B------:R-:W-:Y:S02]  /*4740*/  LOP3.LUT R3, R3, 0x1f, R0, 0xf8, !PT ;  /* 0x0000001f03037812 */ /* 0x000fe400078ef800 */
[----:B------:R-:W-:Y:S02]  /*4750*/  LOP3.LUT R11, R5, 0x7ffffff8, RZ, 0xc0, !PT ;  /* 0x7ffffff8050b7812 */ /* 0x000fe400078ec0ff */
[----:B------:R-:W-:-:S03]  /*4760*/  IADD3 R4, PT, PT, R3, 0x80, R4 ;  /* 0x0000008003047810 */ /* 0x000fc60007ffe004 */
[----:B------:R-:W-:Y:S01]  /*4770*/  IMAD.MOV R14, RZ, RZ, -R11 ;  /* 0x000000ffff0e7224 */ /* 0x000fe200078e0a0b */
[----:B0-----:R-:W-:Y:S02]  /*4780*/  IADD3 R2, P1, PT, R8, UR4, RZ ;  /* 0x0000000408027c10 */ /* 0x001fe4000ff3e0ff */
[----:B------:R-:W-:Y:S02]  /*4790*/  ISETP.GE.U32.AND P0, PT, R10, UR6, PT ;  /* 0x000000060a007c0c */ /* 0x000fe4000bf06070 */
[----:B------:R-:W-:Y:S02]  /*47a0*/  IADD3 R0, P2, PT, R2, 0x3, RZ ;  /* 0x0000000302007810 */ /* 0x000fe40007f5e0ff */
[----:B------:R-:W-:Y:S02]  /*47b0*/  ISETP.GE.U32.AND.EX P0, PT, R12, UR7, PT, P0 ;  /* 0x000000070c007c0c */ /* 0x000fe4000bf06100 */
[----:B------:R-:W-:-:S11]  /*47c0*/  IADD3.X R3, PT, PT, RZ, UR5, R7, P2, P1 ;  /* 0x00000005ff037c10 */ /* 0x000fd600097e2407 */
.L_x_132:
[----:B------:R-:W-:Y:S01]  /*47d0*/  VIADD R14, R14, 0x8 ;  /* 0x000000080e0e7836 */ /* 0x000fe20000000000 */
[----:B------:R-:W-:Y:S01]  /*47e0*/  MOV R2, R0 ;  /* 0x0000000000027202 */ /* 0x000fe20000000f00 */
[----:B------:R-:W-:Y:S03]  /*47f0*/  BSSY.RECONVERGENT B0, `(.L_x_130) ;  /* 0x0000014000007945 */ /* 0x000fe60003800200 */
[----:B------:R-:W-:Y:S02]  /*4800*/  ISETP.NE.AND P2, PT, R14, RZ, PT ;  /* 0x000000ff0e00720c */ /* 0x000fe40003f45270 */
[----:B------:R-:W-:Y:S01]  /*4810*/  IADD3 R0, P1, PT, R2, 0x8, RZ ;  /* 0x0000000802007810 */ /* 0x000fe20007f3e0ff */
[----:B------:R-:W-:-:S12]  /*4820*/  @P0 BRA `(.L_x_131) ;  /* 0x0000000000400947 */ /* 0x000fd80003800000 */
[----:B------:R-:W0:Y:S04]  /*4830*/  LDS.U8 R13, [R4+-0x80] ;  /* 0xffff8000040d7984 */ /* 0x000e280000000000 */
[----:B------:R-:W1:Y:S04]  /*4840*/  LDS.U8 R15, [R4+-0x60] ;  /* 0xffffa000040f7984 */ /* 0x000e680000000000 */
[----:B------:R-:W2:Y:S04]  /*4850*/  LDS.U8 R17, [R4+-0x40] ;  /* 0xffffc00004117984 */ /* 0x000ea80000000000 */
[----:B------:R-:W3:Y:S04]  /*4860*/  LDS.U8 R19, [R4+-0x20] ;  /* 0xffffe00004137984 */ /* 0x000ee80000000000 */
[----:B------:R-:W4:Y:S04]  /*4870*/  LDS.U8 R21, [R4] ;  /* 0x0000000004157984 */ /* 0x000f280000000000 */
[----:B------:R-:W5:Y:S04]  /*4880*/  LDS.U8 R23, [R4+0x20] ;  /* 0x0000200004177984 */ /* 0x000f680000000000 */
[----:B------:R-:W5:Y:S04]  /*4890*/  LDS.U8 R25, [R4+0x40] ;  /* 0x0000400004197984 */ /* 0x000f680000000000 */
[----:B------:R-:W5:Y:S04]  /*48a0*/  LDS.U8 R27, [R4+0x60] ;  /* 0x00006000041b7984 */ /* 0x000f680000000000 */
[----:B0-----:R0:W-:Y:S04]  /*48b0*/  STG.E.U8 desc[UR8][R2.64+-0x3], R13 ;  /* 0xfffffd0d02007986 */ /* 0x0011e8000c101108 */
[----:B-1----:R0:W-:Y:S04]  /*48c0*/  STG.E.U8 desc[UR8][R2.64+-0x2], R15 ;  /* 0xfffffe0f02007986 */ /* 0x0021e8000c101108 */
[----:B--2---:R0:W-:Y:S04]  /*48d0*/  STG.E.U8 desc[UR8][R2.64+-0x1], R17 ;  /* 0xffffff1102007986 */ /* 0x0041e8000c101108 */
[----:B---3--:R0:W-:Y:S04]  /*48e0*/  STG.E.U8 desc[UR8][R2.64], R19 ;  /* 0x0000001302007986 */ /* 0x0081e8000c101108 */
[----:B----4-:R0:W-:Y:S04]  /*48f0*/  STG.E.U8 desc[UR8][R2.64+0x1], R21 ;  /* 0x0000011502007986 */ /* 0x0101e8000c101108 */
[----:B-----5:R0:W-:Y:S04]  /*4900*/  STG.E.U8 desc[UR8][R2.64+0x2], R23 ;  /* 0x0000021702007986 */ /* 0x0201e8000c101108 */
[----:B------:R0:W-:Y:S04]  /*4910*/  STG.E.U8 desc[UR8][R2.64+0x3], R25 ;  /* 0x0000031902007986 */ /* 0x0001e8000c101108 */
[----:B------:R0:W-:Y:S02]  /*4920*/  STG.E.U8 desc[UR8][R2.64+0x4], R27 ;  /* 0x0000041b02007986 */ /* 0x0001e4000c101108 */
.L_x_131:
[----:B------:R-:W-:Y:S05]  /*4930*/  BSYNC.RECONVERGENT B0 ;  /* 0x0000000000007941 */ /* 0x000fea0003800200 */
.L_x_130:
[----:B0-----:R-:W-:Y:S02]  /*4940*/  IMAD.X R3, RZ, RZ, R3, P1 ;  /* 0x000000ffff037224 */ /* 0x001fe400008e0603 */
[----:B------:R-:W-:Y:S01]  /*4950*/  VIADD R4, R4, 0x100 ;  /* 0x0000010004047836 */ /* 0x000fe20000000000 */
[----:B------:R-:W-:Y:S06]  /*4960*/  @P2 BRA `(.L_x_132) ;  /* 0xfffffffc00982947 */ /* 0x000fec000383ffff */
.L_x_129:
[----:B------:R-:W-:-:S13]  /*4970*/  ISETP.NE.AND P0, PT, R16, RZ, PT ;  /* 0x000000ff1000720c */ /* 0x000fda0003f05270 */
[----:B------:R-:W-:Y:S05]  /*4980*/  @!P0 EXIT ;  /* 0x000000000000894d */ /* 0x000fea0003800000 */
[----:B------:R-:W-:Y:S02]  /*4990*/  ISETP.GE.U32.AND P0, PT, R16, 0x4, PT ;  /* 0x000000041000780c */ /* 0x000fe40003f06070 */
[----:B------:R-:W-:-:S11]  /*49a0*/  LOP3.LUT R4, R5, 0x3, RZ, 0xc0, !PT ;  /* 0x0000000305047812 */ /* 0x000fd600078ec0ff */
[----:B------:R-:W-:Y:S05]  /*49b0*/  @!P0 BRA `(.L_x_133) ;  /* 0x00000000004c8947 */ /* 0x000fea0003800000 */
[----:B------:R-:W0:Y:S01]  /*49c0*/  LDCU.64 UR4, c[0x0][0x3b8] ;  /* 0x00007700ff0477ac */ /* 0x000e220008000a00 */
[----:B------:R-:W-:Y:S01]  /*49d0*/  BSSY.RECONVERGENT B0, `(.L_x_134) ;  /* 0x0000010000007945 */ /* 0x000fe20003800200 */
[----:B0-----:R-:W-:-:S04]  /*49e0*/  ISETP.GE.U32.AND P0, PT, R10, UR4, PT ;  /* 0x000000040a007c0c */ /* 0x001fc8000bf06070 */
[----:B------:R-:W-:-:S13]  /*49f0*/  ISETP.GE.U32.AND.EX P0, PT, R12, UR5, PT, P0 ;  /* 0x000000050c007c0c */ /* 0x000fda000bf06100 */
[----:B------:R-:W-:Y:S05]  /*4a00*/  @P0 BRA `(.L_x_135) ;  /* 0x0000000000300947 */ /* 0x000fea0003800000 */
[----:B------:R-:W-:Y:S01]  /*4a10*/  LEA R0, R11, R6, 0x5 ;  /* 0x000000060b007211 */ /* 0x000fe200078e28ff */
[----:B------:R-:W0:Y:S04]  /*4a20*/  LDCU.64 UR4, c[0x0][0x3b0] ;  /* 0x00007600ff0477ac */ /* 0x000e280008000a00 */
[----:B------:R-:W1:Y:S04]  /*4a30*/  LDS.U8 R13, [R0] ;  /* 0x00000000000d7984 */ /* 0x000e680000000000 */
[----:B------:R-:W2:Y:S04]  /*4a40*/  LDS.U8 R15, [R0+0x20] ;  /* 0x00002000000f7984 */ /* 0x000ea80000000000 */
[----:B------:R-:W3:Y:S04]  /*4a50*/  LDS.U8 R17, [R0+0x40] ;  /* 0x0000400000117984 */ /* 0x000ee80000000000 */
[----:B------:R-:W4:Y:S01]  /*4a60*/  LDS.U8 R19, [R0+0x60] ;  /* 0x0000600000137984 */ /* 0x000f220000000000 */
[----:B0-----:R-:W-:-:S04]  /*4a70*/  IADD3 R2, P0, P1, R8, UR4, R11 ;  /* 0x0000000408027c10 */ /* 0x001fc8000f91e00b */
[----:B------:R-:W-:-:S05]  /*4a80*/  IADD3.X R3, PT, PT, R7, UR5, RZ, P0, P1 ;  /* 0x0000000507037c10 */ /* 0x000fca00087e24ff */
[----:B-1----:R0:W-:Y:S04]  /*4a90*/  STG.E.U8 desc[UR8][R2.64], R13 ;  /* 0x0000000d02007986 */ /* 0x0021e8000c101108 */
[----:B--2---:R0:W-:Y:S04]  /*4aa0*/  STG.E.U8 desc[UR8][R2.64+0x1], R15 ;  /* 0x0000010f02007986 */ /* 0x0041e8000c101108 */
[----:B---3--:R0:W-:Y:S04]  /*4ab0*/  STG.E.U8 desc[UR8][R2.64+0x2], R17 ;  /* 0x0000021102007986 */ /* 0x0081e8000c101108 */
[----:B----4-:R0:W-:Y:S02]  /*4ac0*/  STG.E.U8 desc[UR8][R2.64+0x3], R19 ;  /* 0x0000031302007986 */ /* 0x0101e4000c101108 */
.L_x_135:
[----:B------:R-:W-:Y:S05]  /*4ad0*/  BSYNC.RECONVERGENT B0 ;  /* 0x0000000000007941 */ /* 0x000fea0003800200 */
.L_x_134:
[----:B------:R-:W-:-:S07]  /*4ae0*/  VIADD R11, R11, 0x4 ;  /* 0x000000040b0b7836 */ /* 0x000fce0000000000 */
.L_x_133:
[----:B------:R-:W-:-:S13]  /*4af0*/  ISETP.NE.AND P0, PT, R4, RZ, PT ;  /* 0x000000ff0400720c */ /* 0x000fda0003f05270 */
[----:B------:R-:W-:Y:S05]  /*4b00*/  @!P0 EXIT ;  /* 0x000000000000894d */ /* 0x000fea0003800000 */
[----:B------:R-:W-:-:S13]  /*4b10*/  ISETP.NE.AND P0, PT, R4, 0x1, PT ;  /* 0x000000010400780c */ /* 0x000fda0003f05270 */
[----:B------:R-:W-:Y:S05]  /*4b20*/  @!P0 BRA `(.L_x_136) ;  /* 0x00000000003c8947 */ /* 0x000fea0003800000 */
[----:B------:R-:W1:Y:S01]  /*4b30*/  LDCU.64 UR4, c[0x0][0x3b8] ;  /* 0x00007700ff0477ac */ /* 0x000e620008000a00 */
[----:B------:R-:W-:Y:S01]  /*4b40*/  BSSY.RECONVERGENT B0, `(.L_x_137) ;  /* 0x000000c000007945 */ /* 0x000fe20003800200 */
[----:B-1----:R-:W-:-:S04]  /*4b50*/  ISETP.GE.U32.AND P0, PT, R10, UR4, PT ;  /* 0x000000040a007c0c */ /* 0x002fc8000bf06070 */
[----:B------:R-:W-:-:S13]  /*4b60*/  ISETP.GE.U32.AND.EX P0, PT, R12, UR5, PT, P0 ;  /* 0x000000050c007c0c */ /* 0x000fda000bf06100 */
[----:B------:R-:W-:Y:S05]  /*4b70*/  @P0 BRA `(.L_x_138) ;  /* 0x0000000000200947 */ /* 0x000fea0003800000 */
[----:B------:R-:W-:Y:S01]  /*4b80*/  IMAD R0, R11, 0x20, R6 ;  /* 0x000000200b007824 */ /* 0x000fe200078e0206 */
[----:B------:R-:W1:Y:S04]  /*4b90*/  LDCU.64 UR4, c[0x0][0x3b0] ;  /* 0x00007600ff0477ac */ /* 0x000e680008000a00 */
[----:B0-----:R-:W0:Y:S04]  /*4ba0*/  LDS.U8 R13, [R0] ;  /* 0x00000000000d7984 */ /* 0x001e280000000000 */
[----:B------:R-:W2:Y:S01]  /*4bb0*/  LDS.U8 R15, [R0+0x20] ;  /* 0x00002000000f7984 */ /* 0x000ea20000000000 */
[----:B-1----:R-:W-:-:S04]  /*4bc0*/  IADD3 R2, P0, P1, R8, UR4, R11 ;  /* 0x0000000408027c10 */ /* 0x002fc8000f91e00b */
[----:B------:R-:W-:-:S05]  /*4bd0*/  IADD3.X R3, PT, PT, R7, UR5, RZ, P0, P1 ;  /* 0x0000000507037c10 */ /* 0x000fca00087e24ff */
[----:B0-----:R1:W-:Y:S04]  /*4be0*/  STG.E.U8 desc[UR8][R2.64], R13 ;  /* 0x0000000d02007986 */ /* 0x0013e8000c101108 */
[----:B--2---:R1:W-:Y:S02]  /*4bf0*/  STG.E.U8 desc[UR8][R2.64+0x1], R15 ;  /* 0x0000010f02007986 */ /* 0x0043e4000c101108 */
.L_x_138:
[----:B------:R-:W-:Y:S05]  /*4c00*/  BSYNC.RECONVERGENT B0 ;  /* 0x0000000000007941 */ /* 0x000fea0003800200 */
.L_x_137:
[----:B------:R-:W-:-:S07]  /*4c10*/  IADD3 R11, PT, PT, R11, 0x2, RZ ;  /* 0x000000020b0b7810 */ /* 0x000fce0007ffe0ff */
.L_x_136:
[----:B------:R-:W2:Y:S01]  /*4c20*/  LDCU.64 UR4, c[0x0][0x3b8] ;  /* 0x00007700ff0477ac */ /* 0x000ea20008000a00 */
[----:B------:R-:W-:Y:S02]  /*4c30*/  LOP3.LUT R5, R5, 0x1, RZ, 0xc0, !PT ;  /* 0x0000000105057812 */ /* 0x000fe400078ec0ff */
[----:B--2---:R-:W-:-:S04]  /*4c40*/  ISETP.GE.U32.AND P0, PT, R10, UR4, PT ;  /* 0x000000040a007c0c */ /* 0x004fc8000bf06070 */
[----:B------:R-:W-:-:S04]  /*4c50*/  ISETP.GE.U32.AND.EX P0, PT, R12, UR5, PT, P0 ;  /* 0x000000050c007c0c */ /* 0x000fc8000bf06100 */
[----:B------:R-:W-:-:S13]  /*4c60*/  ISETP.NE.U32.OR P0, PT, R5, 0x1, P0 ;  /* 0x000000010500780c */ /* 0x000fda0000705470 */
[----:B------:R-:W-:Y:S05]  /*4c70*/  @P0 EXIT ;  /* 0x000000000000094d */ /* 0x000fea0003800000 */
[----:B------:R-:W-:Y:S01]  /*4c80*/  IMAD R6, R11, 0x20, R6 ;  /* 0x000000200b067824 */ /* 0x000fe200078e0206 */
[----:B------:R-:W2:Y:S04]  /*4c90*/  LDCU.64 UR4, c[0x0][0x3b0] ;  /* 0x00007600ff0477ac */ /* 0x000ea80008000a00 */
[----:B01----:R-:W0:Y:S01]  /*4ca0*/  LDS.U8 R3, [R6] ;  /* 0x0000000006037984 */ /* 0x003e220000000000 */
[----:B--2---:R-:W-:-:S04]  /*4cb0*/  IADD3 R8, P0, P1, R8, UR4, R11 ;  /* 0x0000000408087c10 */ /* 0x004fc8000f91e00b */
[----:B------:R-:W-:-:S05]  /*4cc0*/  IADD3.X R9, PT, PT, R7, UR5, RZ, P0, P1 ;  /* 0x0000000507097c10 */ /* 0x000fca00087e24ff */
[----:B0-----:R-:W-:Y:S01]  /*4cd0*/  STG.E.U8 desc[UR8][R8.64], R3 ;  /* 0x0000000308007986 */ /* 0x001fe2000c101108 */
[----:B------:R-:W-:Y:S05]  /*4ce0*/  EXIT ;  /* 0x000000000000794d */ /* 0x000fea0003800000 */
        .weak           $__internal_2_$__cuda_sm20_div_u64
        .type           $__internal_2_$__cuda_sm20_div_u64,@function
        .size           $__internal_2_$__cuda_sm20_div_u64,($__internal_3_$__cuda_sm20_rem_u64 - $__internal_2_$__cuda_sm20_div_u64)
$__internal_2_$__cuda_sm20_div_u64:
[----:B------:R-:W-:Y:S01]  /*4cf0*/  IMAD.MOV.U32 R22, RZ, RZ, R18 ;  /* 0x000000ffff167224 */ /* 0x000fe200078e0012 */
[----:B------:R-:W-:-:S04]  /*4d00*/  MOV R23, R17 ;  /* 0x0000001100177202 */ /* 0x000fc80000000f00 */
[----:B------:R-:W0:Y:S08]  /*4d10*/  I2F.U64.RP R30, R22 ;  /* 0x00000016001e7312 */ /* 0x000e300000309000 */
[----:B0-----:R-:W0:Y:S02]  /*4d20*/  MUFU.RCP R30, R30 ;  /* 0x0000001e001e7308 */ /* 0x001e240000001000 */
[----:B0-----:R-:W-:-:S06]  /*4d30*/  VIADD R30, R30, 0x1ffffffe ;  /* 0x1ffffffe1e1e7836 */ /* 0x001fcc0000000000 */
[----:B------:R-:W0:Y:S02]  /*4d40*/  F2I.U64.TRUNC R30, R30 ;  /* 0x0000001e001e7311 */ /* 0x000e24000020d800 */
[----:B0-----:R-:W-:-:S04]  /*4d50*/  IMAD.WIDE.U32 R28, R30, R18, RZ ;  /* 0x000000121e1c7225 */ /* 0x001fc800078e00ff */
[C---:B------:R-:W-:Y:S01]  /*4d60*/  IMAD R22, R30.reuse, R17, R29 ;  /* 0x000000111e167224 */ /* 0x040fe200078e021d */
[----:B------:R-:W-:Y:S02]  /*4d70*/  IADD3 R23, P0, PT, RZ, -R28, RZ ;  /* 0x8000001cff177210 */ /* 0x000fe40007f1e0ff */
[----:B------:R-:W-:Y:S01]  /*4d80*/  MOV R29, R30 ;  /* 0x0000001e001d7202 */ /* 0x000fe20000000f00 */
[----:B------:R-:W-:Y:S02]  /*4d90*/  IMAD R22, R31, R18, R22 ;  /* 0x000000121f167224 */ /* 0x000fe400078e0216 */
[----:B------:R-:W-:-:S04]  /*4da0*/  IMAD.HI.U32 R28, R30, R23, RZ ;  /* 0x000000171e1c7227 */ /* 0x000fc800078e00ff */
[----:B------:R-:W-:-:S04]  /*4db0*/  IMAD.X R22, RZ, RZ, ~R22, P0 ;  /* 0x000000ffff167224 */ /* 0x000fc800000e0e16 */
[----:B------:R-:W-:-:S04]  /*4dc0*/  IMAD.WIDE.U32 R28, P0, R30, R22, R28 ;  /* 0x000000161e1c7225 */ /* 0x000fc8000780001c */
[C---:B------:R-:W-:Y:S02]  /*4dd0*/  IMAD R19, R31.reuse, R22, RZ ;  /* 0x000000161f137224 */ /* 0x040fe400078e02ff */
[----:B------:R-:W-:-:S04]  /*4de0*/  IMAD.HI.U32 R23, P1, R31, R23, R28 ;  /* 0x000000171f177227 */ /* 0x000fc8000782001c */
[----:B------:R-:W-:Y:S01]  /*4df0*/  IMAD.HI.U32 R22, R31, R22, RZ ;  /* 0x000000161f167227 */ /* 0x000fe200078e00ff */
[----:B------:R-:W-:-:S03]  /*4e00*/  IADD3 R29, P2, PT, R19, R23, RZ ;  /* 0x00000017131d7210 */ /* 0x000fc60007f5e0ff */
[----:B------:R-:W-:Y:S02]  /*4e10*/  IMAD.X R22, R22, 0x1, R31, P0 ;  /* 0x0000000116167824 */ /* 0x000fe400000e061f */
        /* <DEDUP_REMOVED lines=12> */
[----:B------:R-:W-:Y:S01]  /*4ee0*/  IMAD.MOV.U32 R29, RZ, RZ, RZ ;  /* 0x000000ffff1d7224 */ /* 0x000fe200078e00ff */
[----:B------:R-:W-:Y:S01]  /*4ef0*/  IADD3.X R22, PT, PT, R22, R25, RZ, P0, !PT ;  /* 0x0000001916167210 */ /* 0x000fe200007fe4ff */
[----:B------:R-:W-:-:S04]  /*4f00*/  IMAD.HI.U32 R28, R19, R24, RZ ;  /* 0x00000018131c7227 */ /* 0x000fc800078e00ff */
[----:B------:R-:W-:Y:S01]  /*4f10*/  IMAD.WIDE.U32 R28, R19, R20, R28 ;  /* 0x00000014131c7225 */ /* 0x000fe200078e001c */
[----:B------:R-:W-:-:S05]  /*4f20*/  IADD3.X R19, PT, PT, RZ, RZ, R22, P2, P1 ;  /* 0x000000ffff137210 */ /* 0x000fca00017e2416 */
[----:B------:R-:W-:-:S04]  /*4f30*/  IMAD.HI.U32 R23, P0, R19, R24, R28 ;  /* 0x0000001813177227 */ /* 0x000fc8000780001c */
[CC--:B------:R-:W-:Y:S02]  /*4f40*/  IMAD R22, R19.reuse, R20.reuse, RZ ;  /* 0x0000001413167224 */ /* 0x0c0fe400078e02ff */
[----:B------:R-:W-:-:S03]  /*4f50*/  IMAD.HI.U32 R19, R19, R20, RZ ;  /* 0x0000001413137227 */ /* 0x000fc600078e00ff */
[----:B------:R-:W-:Y:S01]  /*4f60*/  IADD3 R22, P1, PT, R22, R23, RZ ;  /* 0x0000001716167210 */ /* 0x000fe20007f3e0ff */
[----:B------:R-:W-:-:S04]  /*4f70*/  IMAD.X R19, RZ, RZ, R19, P0 ;  /* 0x000000ffff137224 */ /* 0x000fc800000e0613 */
[----:B------:R-:W-:Y:S01]  /*4f80*/  IMAD.WIDE.U32 R28, R22, R18, RZ ;  /* 0x00000012161c7225 */ /* 0x000fe200078e00ff */
[----:B------:R-:W-:-:S03]  /*4f90*/  IADD3.X R19, PT, PT, RZ, R19, RZ, P1, !PT ;  /* 0x00000013ff137210 */ /* 0x000fc60000ffe4ff */
[----:B------:R-:W-:Y:S01]  /*4fa0*/  IMAD R23, R22, R17, R29 ;  /* 0x0000001116177224 */ /* 0x000fe200078e021d */
[----:B------:R-:W-:-:S03]  /*4fb0*/  IADD3 R24, P1, PT, -R28, R24, RZ ;  /* 0x000000181c187210 */ /* 0x000fc60007f3e1ff */
[-C--:B------:R-:W-:Y:S01]  /*4fc0*/  IMAD R23, R19, R18.reuse, R23 ;  /* 0x0000001213177224 */ /* 0x080fe200078e0217 */
[----:B------:R-:W-:-:S03]  /*4fd0*/  ISETP.GE.U32.AND P0, PT, R24, R18, PT ;  /* 0x000000121800720c */ /* 0x000fc60003f06070 */
[----:B------:R-:W-:Y:S01]  /*4fe0*/  IMAD.X R20, R20, 0x1, ~R23, P1 ;  /* 0x0000000114147824 */ /* 0x000fe200008e0e17 */
[----:B------:R-:W-:Y:S02]  /*4ff0*/  IADD3 R25, P1, PT, -R18, R24, RZ ;  /* 0x0000001812197210 */ /* 0x000fe40007f3e1ff */
[----:B------:R-:W-:Y:S02]  /*5000*/  IADD3 R23, P2, PT, R22, 0x1, RZ ;  /* 0x0000000116177810 */ /* 0x000fe40007f5e0ff */
[----:B------:R-:W-:-:S04]  /*5010*/  ISETP.GE.U32.AND.EX P0, PT, R20, R17, PT, P0 ;  /* 0x000000111400720c */ /* 0x000fc80003f06100 */
[----:B------:R-:W-:Y:S02]  /*5020*/  SEL R25, R25, R24, P0 ;  /* 0x0000001819197207 */ /* 0x000fe40000000000 */
[----:B------:R-:W-:Y:S01]  /*5030*/  SEL R23, R23, R22, P0 ;  /* 0x0000001617177207 */ /* 0x000fe20000000000 */
[----:B------:R-:W-:Y:S01]  /*5040*/  IMAD.X R22, R20, 0x1, ~R17, P1 ;  /* 0x0000000114167824 */ /* 0x000fe200008e0e11 */
[-C--:B------:R-:W-:Y:S02]  /*5050*/  IADD3.X R24, PT, PT, RZ, R19.reuse, RZ, P2, !PT ;  /* 0x00000013ff187210 */ /* 0x080fe400017fe4ff */
[----:B------:R-:W-:Y:S02]  /*5060*/  ISETP.NE.U32.AND P1, PT, R18, RZ, PT ;  /* 0x000000ff1200720c */ /* 0x000fe40003f25070 */
[----:B------:R-:W-:Y:S02]  /*5070*/  SEL R24, R24, R19, P0 ;  /* 0x0000001318187207 */ /* 0x000fe40000000000 */
[----:B------:R-:W-:-:S02]  /*5080*/  IADD3 R19, P2, PT, R23, 0x1, RZ ;  /* 0x0000000117137810 */ /* 0x000fc40007f5e0ff */
[----:B------:R-:W-:Y:S02]  /*5090*/  SEL R22, R22, R20, P0 ;  /* 0x0000001416167207 */ /* 0x000fe40000000000 */
[----:B------:R-:W-:Y:S01]  /*50a0*/  ISETP.GE.U32.AND P0, PT, R25, R18, PT ;  /* 0x000000121900720c */ /* 0x000fe20003f06070 */
[----:B------:R-:W-:Y:S01]  /*50b0*/  IMAD.X R20, RZ, RZ, R24, P2 ;  /* 0x000000ffff147224 */ /* 0x000fe200010e0618 */
[----:B------:R-:W-:Y:S02]  /*50c0*/  ISETP.NE.AND.EX P1, PT, R17, RZ, PT, P1 ;  /* 0x000000ff1100720c */ /* 0x000fe40003f25310 */
[----:B------:R-:W-:Y:S01]  /*50d0*/  ISETP.GE.U32.AND.EX P0, PT, R22, R17, PT, P0 ;  /* 0x000000111600720c */ /* 0x000fe20003f06100 */
[----:B------:R-:W-:-:S03]  /*50e0*/  IMAD.MOV.U32 R17, RZ, RZ, 0x0 ;  /* 0x00000000ff117424 */ /* 0x000fc600078e00ff */
[----:B------:R-:W-:Y:S02]  /*50f0*/  SEL R19, R19, R23, P0 ;  /* 0x0000001713137207 */ /* 0x000fe40000000000 */
[----:B------:R-:W-:Y:S02]  /*5100*/  SEL R20, R20, R24, P0 ;  /* 0x0000001814147207 */ /* 0x000fe40000000000 */
[----:B------:R-:W-:Y:S02]  /*5110*/  SEL R22, R19, 0xffffffff, P1 ;  /* 0xffffffff13167807 */ /* 0x000fe40000800000 */
[----:B------:R-:W-:Y:S01]  /*5120*/  SEL R23, R20, 0xffffffff, P1 ;  /* 0xffffffff14177807 */ /* 0x000fe20000800000 */
[----:B------:R-:W-:Y:S06]  /*5130*/  RET.REL.NODEC R16 `(generate_words_transposed_kernel) ;  /* 0xffffffac10b07950 */ /* 0x000fec0003c3ffff */
        .weak           $__internal_3_$__cuda_sm20_rem_u64
        .type           $__internal_3_$__cuda_sm20_rem_u64,@function
        .size           $__internal_3_$__cuda_sm20_rem_u64,(.L_x_221 - $__internal_3_$__cuda_sm20_rem_u64)
$__internal_3_$__cuda_sm20_rem_u64:
[----:B------:R-:W-:-:S06]  /*5140*/  MOV R16, R9 ;  /* 0x0000000900107202 */ /* 0x000fcc0000000f00 */
[----:B------:R-:W0:Y:S08]  /*5150*/  I2F.U64.RP R16, R16 ;  /* 0x0000001000107312 */ /* 0x000e300000309000 */
[----:B0-----:R-:W0:Y:S02]  /*5160*/  MUFU.RCP R10, R16 ;  /* 0x00000010000a7308 */ /* 0x001e240000001000 */
[----:B0-----:R-:W-:-:S06]  /*5170*/  VIADD R10, R10, 0x1ffffffe ;  /* 0x1ffffffe0a0a7836 */ /* 0x001fcc0000000000 */
[----:B------:R-:W0:Y:S02]  /*5180*/  F2I.U64.TRUNC R10, R10 ;  /* 0x0000000a000a7311 */ /* 0x000e24000020d800 */
[----:B0-----:R-:W-:-:S04]  /*5190*/  IMAD.WIDE.U32 R12, R10, R9, RZ ;  /* 0x000000090a0c7225 */ /* 0x001fc800078e00ff */
[----:B------:R-:W-:Y:S01]  /*51a0*/  IMAD R13, R10, R17, R13 ;  /* 0x000000110a0d7224 */ /* 0x000fe200078e020d */
[----:B------:R-:W-:-:S03]  /*51b0*/  IADD3 R19, P0, PT, RZ, -R12, RZ ;  /* 0x8000000cff137210 */ /* 0x000fc60007f1e0ff */
[----:B------:R-:W-:Y:S02]  /*51c0*/  IMAD R13, R11, R9, R13 ;  /* 0x000000090b0d7224 */ /* 0x000fe400078e020d */
[----:B------:R-:W-:-:S04]  /*51d0*/  IMAD.HI.U32 R12, R10, R19, RZ ;  /* 0x000000130a0c7227 */ /* 0x000fc800078e00ff */
[----:B------:R-:W-:Y:S01]  /*51e0*/  IMAD.X R21, RZ, RZ, ~R13, P0 ;  /* 0x000000ffff157224 */ /* 0x000fe200000e0e0d */
[----:B------:R-:W-:-:S03]  /*51f0*/  MOV R13, R10 ;  /* 0x0000000a000d7202 */ /* 0x000fc60000000f00 */
[-C--:B------:R-:W-:Y:S02]  /*5200*/  IMAD R23, R11, R21.reuse, RZ ;  /* 0x000000150b177224 */ /* 0x080fe400078e02ff */
[----:B------:R-:W-:-:S04]  /*5210*/  IMAD.WIDE.U32 R12, P0, R10, R21, R12 ;  /* 0x000000150a0c7225 */ /* 0x000fc8000780000c */
[----:B------:R-:W-:-:S04]  /*5220*/  IMAD.HI.U32 R21, R11, R21, RZ ;  /* 0x000000150b157227 */ /* 0x000fc800078e00ff */
[----:B------:R-:W-:-:S05]  /*5230*/  IMAD.HI.U32 R12, P1, R11, R19, R12 ;  /* 0x000000130b0c7227 */ /* 0x000fca000782000c */
[----:B------:R-:W-:Y:S01]  /*5240*/  IADD3 R13, P2, PT, R23, R12, RZ ;  /* 0x0000000c170d7210 */ /* 0x000fe20007f5e0ff */
[----:B------:R-:W-:-:S04]  /*5250*/  IMAD.X R12, R21, 0x1, R11, P0 ;  /* 0x00000001150c7824 */ /* 0x000fc800000e060b */
[----:B------:R-:W-:Y:S01]  /*5260*/  IMAD.WIDE.U32 R10, R13, R9, RZ ;  /* 0x000000090d0a7225 */ /* 0x000fe200078e00ff */
[----:B------:R-:W-:-:S03]  /*5270*/  IADD3.X R16, PT, PT, RZ, RZ, R12, P2, P1 ;  /* 0x000000ffff107210 */ /* 0x000fc600017e240c */
        /* <DEDUP_REMOVED lines=11> */
[----:B------:R-:W-:-:S03]  /*5330*/  IMAD.HI.U32 R10, R13, R15, RZ ;  /* 0x0000000f0d0a7227 */ /* 0x000fc600078e00ff */
[----:B------:R-:W-:Y:S01]  /*5340*/  IADD3.X R19, PT, PT, RZ, RZ, R16, P2, P1 ;  /* 0x000000ffff137210 */ /* 0x000fe200017e2410 */
[----:B------:R-:W-:Y:S02]  /*5350*/  IMAD.MOV.U32 R11, RZ, RZ, RZ ;  /* 0x000000ffff0b7224 */ /* 0x000fe400078e00ff */
[----:B------:R-:W-:-:S04]  /*5360*/  IMAD.WIDE.U32 R10, R13, R20, R10 ;  /* 0x000000140d0a7225 */ /* 0x000fc800078e000a */
[C---:B------:R-:W-:Y:S02]  /*5370*/  IMAD R13, R19.reuse, R20, RZ ;  /* 0x00000014130d7224 */ /* 0x040fe400078e02ff */
[----:B------:R-:W-:-:S04]  /*5380*/  IMAD.HI.U32 R10, P0, R19, R15, R10 ;  /* 0x0000000f130a7227 */ /* 0x000fc8000780000a */
[----:B------:R-:W-:Y:S01]  /*5390*/  IMAD.HI.U32 R12, R19, R20, RZ ;  /* 0x00000014130c7227 */ /* 0x000fe200078e00ff */
[----:B------:R-:W-:-:S03]  /*53a0*/  IADD3 R16, P1, PT, R13, R10, RZ ;  /* 0x0000000a0d107210 */ /* 0x000fc60007f3e0ff */
[----:B------:R-:W-:Y:S02]  /*53b0*/  IMAD.X R12, RZ, RZ, R12, P0 ;  /* 0x000000ffff0c7224 */ /* 0x000fe400000e060c */
[----:B------:R-:W-:-:S03]  /*53c0*/  IMAD.WIDE.U32 R10, R16, R9, RZ ;  /* 0x00000009100a7225 */ /* 0x000fc600078e00ff */
[----:B------:R-:W-:Y:S01]  /*53d0*/  IADD3.X R12, PT, PT, RZ, R12, RZ, P1, !PT ;  /* 0x0000000cff0c7210 */ /* 0x000fe20000ffe4ff */
[----:B------:R-:W-:Y:S01]  /*53e0*/  IMAD R16, R16, R17, R11 ;  /* 0x0000001110107224 */ /* 0x000fe200078e020b */
[----:B------:R-:W-:Y:S01]  /*53f0*/  IADD3 R18, P1, PT, -R10, R15, RZ ;  /* 0x0000000f0a127210 */ /* 0x000fe20007f3e1ff */
[----:B------:R-:W-:Y:S02]  /*5400*/  IMAD.MOV.U32 R15, RZ, RZ, 0x0 ;  /* 0x00000000ff0f7424 */ /* 0x000fe400078e00ff */
[-C--:B------:R-:W-:Y:S01]  /*5410*/  IMAD R11, R12, R9.reuse, R16 ;  /* 0x000000090c0b7224 */ /* 0x080fe200078e0210 */
[----:B------:R-:W-:-:S03]  /*5420*/  ISETP.GE.U32.AND P0, PT, R18, R9, PT ;  /* 0x000000091200720c */ /* 0x000fc60003f06070 */
[----:B------:R-:W-:Y:S01]  /*5430*/  IMAD.X R20, R20, 0x1, ~R11, P1 ;  /* 0x0000000114147824 */ /* 0x000fe200008e0e0b */
[----:B------:R-:W-:-:S04]  /*5440*/  IADD3 R10, P1, PT, -R9, R18, RZ ;  /* 0x00000012090a7210 */ /* 0x000fc80007f3e1ff */
[C---:B------:R-:W-:Y:S01]  /*5450*/  ISETP.GE.U32.AND.EX P0, PT, R20.reuse, R17, PT, P0 ;  /* 0x000000111400720c */ /* 0x040fe20003f06100 */
[----:B------:R-:W-:Y:S01]  /*5460*/  IMAD.X R12, R20, 0x1, ~R17, P1 ;  /* 0x00000001140c7824 */ /* 0x000fe200008e0e11 */
[C---:B------:R-:W-:Y:S02]  /*5470*/  ISETP.NE.U32.AND P1, PT, R9.reuse, RZ, PT ;  /* 0x000000ff0900720c */ /* 0x040fe40003f25070 */
[----:B------:R-:W-:Y:S02]  /*5480*/  SEL R10, R10, R18, P0 ;  /* 0x000000120a0a7207 */ /* 0x000fe40000000000 */
[----:B------:R-:W-:Y:S02]  /*5490*/  SEL R12, R12, R20, P0 ;  /* 0x000000140c0c7207 */ /* 0x000fe40000000000 */
[----:B------:R-:W-:Y:S02]  /*54a0*/  ISETP.GE.U32.AND P0, PT, R10, R9, PT ;  /* 0x000000090a00720c */ /* 0x000fe40003f06070 */
[----:B------:R-:W-:-:S02]  /*54b0*/  IADD3 R9, PT, PT, -R9, R10, RZ ;  /* 0x0000000a09097210 */ /* 0x000fc40007ffe1ff */
[----:B------:R-:W-:Y:S02]  /*54c0*/  ISETP.GE.U32.AND.EX P0, PT, R12, R17, PT, P0 ;  /* 0x000000110c00720c */ /* 0x000fe40003f06100 */
[----:B------:R-:W-:Y:S02]  /*54d0*/  ISETP.NE.AND.EX P1, PT, R17, RZ, PT, P1 ;  /* 0x000000ff1100720c */ /* 0x000fe40003f25310 */
[----:B------:R-:W-:-:S04]  /*54e0*/  SEL R9, R9, R10, P0 ;  /* 0x0000000a09097207 */ /* 0x000fc80000000000 */
[----:B------:R-:W-:Y:S01]  /*54f0*/  SEL R9, R9, 0xffffffff, P1 ;  /* 0xffffffff09097807 */ /* 0x000fe20000800000 */
[----:B------:R-:W-:Y:S06]  /*5500*/  RET.REL.NODEC R14 `(generate_words_transposed_kernel) ;  /* 0xffffffa80ebc7950 */ /* 0x000fec0003c3ffff */
.L_x_139:
        /* <DEDUP_REMOVED lines=15> */
.L_x_221:


//--------------------- .text.generate_words_kernel --------------------------
	.section	.text.generate_words_kernel,"ax",@progbits
	.align	128
        .global         generate_words_kernel
        .type           generate_words_kernel,@function
        .size           generate_words_kernel,(.L_x_223 - generate_words_kernel)
        .other          generate_words_kernel,@"STO_CUDA_ENTRY STV_DEFAULT"
generate_words_kernel:
.text.generate_words_kernel:
        /* <DEDUP_REMOVED lines=17> */
.L_x_141:
[----:B------:R-:W-:Y:S05]  /*0110*/  BSYNC.RECONVERGENT B0 ;  /* 0x0000000000007941 */ /* 0x000fea0003800200 */
.L_x_140:
[----:B------:R-:W-:Y:S04]  /*0120*/  BSSY.RECONVERGENT B0, `(.L_x_142) ;  /* 0x00000c5000007945 */ /* 0x000fe80003800200 */
[----:B------:R-:W-:Y:S05]  /*0130*/  @P1 BRA `(.L_x_143) ;  /* 0x0000000c000c1947 */ /* 0x000fea0003800000 */
[----:B------:R-:W-:Y:S01]  /*0140*/  UISETP.GE.AND UP0, UPT, UR7, 0x1, UPT ;  /* 0x000000010700788c */ /* 0x000fe2000bf06270 */
[----:B------:R-:W-:-:S08]  /*0150*/  IMAD.MOV.U32 R6, RZ, RZ, 0x1 ;  /* 0x00000001ff067424 */ /* 0x000fd000078e00ff */
[----:B------:R-:W-:Y:S05]  /*0160*/  BRA.U !UP0, `(.L_x_144) ;  /* 0x0000000508747547 */ /* 0x000fea000b800000 */
[----:B------:R-:W-:Y:S01]  /*0170*/  UISETP.GE.U32.AND UP1, UPT, UR7, 0x10, UPT ;  /* 0x000000100700788c */ /* 0x000fe2000bf26070 */
[----:B------:R-:W-:Y:S01]  /*0180*/  IMAD.MOV.U32 R0, RZ, RZ, RZ ;  /* 0x000000ffff007224 */ /* 0x000fe200078e00ff */
[----:B------:R-:W-:Y:S01]  /*0190*/  ULOP3.LUT UR6, UR7, 0xf, URZ, 0xc0, !UPT ;  /* 0x0000000f07067892 */ /* 0x000fe2000f8ec0ff */
[----:B------:R-:W-:-:S03]  /*01a0*/  IMAD.MOV.U32 R2, RZ, RZ, RZ ;  /* 0x000000ffff027224 */ /* 0x000fc600078e00ff */
[----:B------:R-:W-:-:S03]  /*01b0*/  UISETP.NE.AND UP0, UPT, UR6, URZ, UPT ;  /* 0x000000ff0600728c */ /* 0x000fc6000bf05270 */
[----:B------:R-:W-:Y:S08]  /*01c0*/  BRA.U !UP1, `(.L_x_145) ;  /* 0x00000001099c7547 */ /* 0x000ff0000b800000 */
[----:B------:R-:W1:Y:S01]  /*01d0*/  LDCU.64 UR4, c[0x0][0x398] ;  /* 0x00007300ff0477ac */ /* 0x000e620008000a00 */
[----:B------:R-:W-:Y:S01]  /*01e0*/  HFMA2 R2, -RZ, RZ, 0, 0 ;  /* 0x00000000ff027431 */ /* 0x000fe200000001ff */
[----:B------:R-:W-:-:S04]  /*01f0*/  ULOP3.LUT UR8, UR7, 0x7ffffff0, URZ, 0xc0, !UPT ;  /* 0x7ffffff007087892 */ /* 0x000fc8000f8ec0ff */
[----:B------:R-:W-:Y:S02]  /*0200*/  UIADD3 UR9, UPT, UPT, -UR8, URZ, URZ ;  /* 0x000000ff08097290 */ /* 0x000fe4000fffe1ff */
[----:B------:R-:W-:Y:S01]  /*0210*/  IMAD.U32 R0, RZ, RZ, UR8 ;  /* 0x00000008ff007e24 */ /* 0x000fe2000f8e00ff */
[----:B-1----:R-:W-:-:S04]  /*0220*/  UIADD3 UR4, UP1, UPT, UR4, 0x20, URZ ;  /* 0x0000002004047890 */ /* 0x002fc8000ff3e0ff */
[----:B------:R-:W-:Y:S02]  /*0230*/  UIADD3.X UR5, UPT, UPT, URZ, UR5, URZ, UP1, !UPT ;  /* 0x00000005ff057290 */ /* 0x000fe40008ffe4ff */
[----:B------:R-:W-:-:S04]  /*0240*/  IMAD.U32 R9, RZ, RZ, UR4 ;  /* 0x00000004ff097e24 */ /* 0x000fc8000f8e00ff */
[----:B------:R-:W-:-:S07]  /*0250*/  IMAD.U32 R5, RZ, RZ, UR5 ;  /* 0x00000005ff057e24 */ /* 0x000fce000f8e00ff */
.L_x_146:
[----:B0-----:R-:W-:-:S05]  /*0260*/  MOV R4, R9 ;  /* 0x0000000900047202 */ /* 0x001fca0000000f00 */
        /* <DEDUP_REMOVED lines=29> */
.L_x_145:
[----:B------:R-:W-:Y:S05]  /*0440*/  BRA.U !UP0, `(.L_x_147) ;  /* 0x0000000108b87547 */ /* 0x000fea000b800000 */
[----:B------:R-:W-:Y:S02]  /*0450*/  UISETP.GE.U32.AND UP0, UPT, UR6, 0x8, UPT ;  /* 0x000000080600788c */ /* 0x000fe4000bf06070 */
[----:B------:R-:W-:-:S04]  /*0460*/  ULOP3.LUT UR5, UR7, 0x7, URZ, 0xc0, !UPT ;  /* 0x0000000707057892 */ /* 0x000fc8000f8ec0ff */
[----:B------:R-:W-:-:S03]  /*0470*/  UISETP.NE.AND UP1, UPT, UR5, URZ, UPT ;  /* 0x000000ff0500728c */ /* 0x000fc6000bf25270 */
[----:B------:R-:W-:Y:S08]  /*0480*/  BRA.U !UP0, `(.L_x_148) ;  /* 0x00000001083c7547 */ /* 0x000ff0000b800000 */
[----:B0-----:R-:W0:Y:S02]  /*0490*/  LDC.64 R4, c[0x0][0x398] ;  /* 0x0000e600ff047b82 */ /* 0x001e240000000a00 */
        /* <DEDUP_REMOVED lines=14> */
.L_x_148:
        /* <DEDUP_REMOVED lines=14> */
.L_x_149:
[----:B------:R-:W-:Y:S05]  /*0660*/  BRA.U !UP1, `(.L_x_147) ;  /* 0x0000000109307547 */ /* 0x000fea000b800000 */
[----:B0-----:R-:W0:Y:S01]  /*0670*/  LDC.64 R4, c[0x0][0x398] ;  /* 0x0000e600ff047b82 */ /* 0x001e220000000a00 */
[----:B------:R-:W-:Y:S01]  /*0680*/  UIADD3 UR4, UPT, UPT, -UR4, URZ, URZ ;  /* 0x000000ff04047290 */ /* 0x000fe2000fffe1ff */
[----:B0-----:R-:W-:-:S05]  /*0690*/  IMAD.WIDE.U32 R4, R0, 0x4, R4 ;  /* 0x0000000400047825 */ /* 0x001fca00078e0004 */
[----:B------:R-:W-:-:S07]  /*06a0*/  MOV R7, R5 ;  /* 0x0000000500077202 */ /* 0x000fce0000000f00 */
.L_x_150:
        /* <DEDUP_REMOVED lines=8> */
.L_x_147:
[----:B------:R-:W-:-:S07]  /*0730*/  VIADD R6, R2, 0x1 ;  /* 0x0000000102067836 */ /* 0x000fce0000000000 */
.L_x_144:
[----:B------:R-:W1:Y:S01]  /*0740*/  S2UR UR5, SR_CgaCtaId ;  /* 0x00000000000579c3 */ /* 0x000e620000008800 */
[----:B------:R-:W-:Y:S01]  /*0750*/  ISETP.GE.AND P0, PT, R6, 0x1, PT ;  /* 0x000000010600780c */ /* 0x000fe20003f06270 */
[----:B------:R-:W-:Y:S01]  /*0760*/  UMOV UR4, 0x400 ;  /* 0x0000040000047882 */ /* 0x000fe20000000000 */
[----:B------:R-:W-:Y:S01]  /*0770*/  HFMA2 R0, -RZ, RZ, 0, 0 ;  /* 0x00000000ff007431 */ /* 0x000fe200000001ff */
[----:B-1----:R-:W-:-:S09]  /*0780*/  ULEA UR4, UR5, UR4, 0x18 ;  /* 0x0000000405047291 */ /* 0x002fd2000f8ec0ff */
        /* <DEDUP_REMOVED lines=8> */
[----:B------:R-:W2:Y:S01]  /*0810*/  LDCU.64 UR8, c[0x0][0x390] ;  /* 0x00007200ff0877ac */ /* 0x000ea20008000a00 */
[----:B------:R-:W-:Y:S01]  /*0820*/  LOP3.LUT R2, R6, 0x7ffffff0, RZ, 0xc0, !PT ;  /* 0x7ffffff006027812 */ /* 0x000fe200078ec0ff */
[----:B------:R-:W-:-:S03]  /*0830*/  IMAD.MOV.U32 R0, RZ, RZ, RZ ;  /* 0x000000ffff007224 */ /* 0x000fc600078e00ff */
[----:B0-----:R-:W-:Y:S01]  /*0840*/  IADD3 R7, PT, PT, -R2, RZ, RZ ;  /* 0x000000ff02077210 */ /* 0x001fe20007ffe1ff */
[----:B--2---:R-:W-:-:S04]  /*0850*/  UIADD3 UR5, UP0, UPT, UR8, 0x20, URZ ;  /* 0x0000002008057890 */ /* 0x004fc8000ff1e0ff */
[----:B------:R-:W-:Y:S02]  /*0860*/  UIADD3.X UR6, UPT, UPT, URZ, UR9, URZ, UP0, !UPT ;  /* 0x00000009ff067290 */ /* 0x000fe400087fe4ff */
[----:B------:R-:W-:-:S04]  /*0870*/  IMAD.U32 R13, RZ, RZ, UR5 ;  /* 0x00000005ff0d7e24 */ /* 0x000fc8000f8e00ff */
[----:B------:R-:W-:-:S07]  /*0880*/  IMAD.U32 R5, RZ, RZ, UR6 ;  /* 0x00000006ff057e24 */ /* 0x000fce000f8e00ff */
.L_x_153:
        /* <DEDUP_REMOVED lines=21> */
[----:B0-----:R-:W-:Y:S01]  /*09e0*/  IMAD.X R5, RZ, RZ, R5, P2 ;  /* 0x000000ffff057224 */ /* 0x001fe200010e0605 */
        /* <DEDUP_REMOVED lines=8> */
.L_x_152:
[----:B------:R-:W-:Y:S05]  /*0a70*/  @!P0 BRA `(.L_x_151) ;  /* 0x0000000000b88947 */ /* 0x000fea0003800000 */
[----:B------:R-:W-:Y:S02]  /*0a80*/  ISETP.GE.U32.AND P0, PT, R24, 0x8, PT ;  /* 0x000000081800780c */ /* 0x000fe40003f06070 */
[----:B------:R-:W-:-:S04]  /*0a90*/  LOP3.LUT R15, R6, 0x7, RZ, 0xc0, !PT ;  /* 0x00000007060f7812 */ /* 0x000fc800078ec0ff */
[----:B------:R-:W-:-:S07]  /*0aa0*/  ISETP.NE.AND P1, PT, R15, RZ, PT ;  /* 0x000000ff0f00720c */ /* 0x000fce0003f25270 */
[----:B------:R-:W-:Y:S06]  /*0ab0*/  @!P0 BRA `(.L_x_154) ;  /* 0x00000000003c8947 */ /* 0x000fec0003800000 */
        /* <DEDUP_REMOVED lines=15> */
.L_x_154:
[----:B------:R-:W-:Y:S05]  /*0bb0*/  @!P1 BRA `(.L_x_151) ;  /* 0x0000000000689947 */ /* 0x000fea0003800000 */
[----:B------:R-:W-:Y:S02]  /*0bc0*/  ISETP.GE.U32.AND P0, PT, R15, 0x4, PT ;  /* 0x000000040f00780c */ /* 0x000fe40003f06070 */
[----:B-1----:R-:W-:-:S04]  /*0bd0*/  LOP3.LUT R6, R6, 0x3, RZ, 0xc0, !PT ;  /* 0x0000000306067812 */ /* 0x002fc800078ec0ff */
[----:B------:R-:W-:-:S07]  /*0be0*/  ISETP.NE.AND P1, PT, R6, RZ, PT ;  /* 0x000000ff0600720c */ /* 0x000fce0003f25270 */
[----:B------:R-:W-:Y:S06]  /*0bf0*/  @!P0 BRA `(.L_x_155) ;  /* 0x0000000000248947 */ /* 0x000fec0003800000 */
[----:B0-----:R-:W0:Y:S02]  /*0c00*/  LDC.64 R4, c[0x0][0x390] ;  /* 0x0000e400ff047b82 */ /* 0x001e240000000a00 */
        /* <DEDUP_REMOVED lines=8> */
.L_x_155:
[----:B------:R-:W-:Y:S05]  /*0c90*/  @!P1 BRA `(.L_x_151) ;  /* 0x0000000000309947 */ /* 0x000fea0003800000 */
[----:B0-----:R-:W0:Y:S02]  /*0ca0*/  LDC.64 R4, c[0x0][0x390] ;  /* 0x0000e400ff047b82 */ /* 0x001e240000000a00 */
[----:B0-----:R-:W-:Y:S01]  /*0cb0*/  IMAD.WIDE.U32 R4, R2, 0x4, R4 ;  /* 0x0000000402047825 */ /* 0x001fe200078e0004 */
[----:B------:R-:W-:-:S03]  /*0cc0*/  IADD3 R2, PT, PT, -R6, RZ, RZ ;  /* 0x000000ff06027210 */ /* 0x000fc60007ffe1ff */
[----:B------:R-:W-:-:S07]  /*0cd0*/  IMAD.MOV.U32 R7, RZ, RZ, R5 ;  /* 0x000000ffff077224 */ /* 0x000fce00078e0005 */
.L_x_156:
        /* <DEDUP_REMOVED lines=8> */
.L_x_151:
[----:B------:R2:W-:Y:S02]  /*0d60*/  STS [UR4+0x384], R0 ;  /* 0x00038400ff007988 */ /* 0x0005e40008000804 */
.L_x_143:
[----:B------:R-:W-:Y:S05]  /*0d70*/  BSYNC.RECONVERGENT B0 ;  /* 0x0000000000007941 */ /* 0x000fea0003800200 */
.L_x_142:
[----:B--2---:R-:W2:Y:S01]  /*0d80*/  S2R R0, SR_CgaCtaId ;  /* 0x0000000000007919 */ /* 0x004ea20000008800 */
[----:B0-----:R-:W-:Y:S01]  /*0d90*/  MOV R7, 0x400 ;  /* 0x0000040000077802 */ /* 0x001fe20000000f00 */
[----:B------:R-:W-:Y:S01]  /*0da0*/  BSSY.RECONVERGENT B0, `(.L_x_157) ;  /* 0x0000012000007945 */ /* 0x000fe20003800200 */
[----:B------:R-:W-:Y:S02]  /*0db0*/  BAR.SYNC.DEFER_BLOCKING 0x0 ;  /* 0x0000000000007b1d */ /* 0x000fe40000010000 */
[----:B--2---:R-:W-:-:S05]  /*0dc0*/  LEA R4, R0, R7, 0x18 ;  /* 0x0000000700047211 */ /* 0x004fca00078ec0ff */
[----:B------:R-:W0:Y:S02]  /*0dd0*/  LDS R2, [R4+0x380] ;  /* 0x0003800004027984 */ /* 0x000e240000000800 */
        /* <DEDUP_REMOVED lines=14> */
.L_x_158:
[----:B------:R-:W-:Y:S05]  /*0ec0*/  BSYNC.RECONVERGENT B0 ;  /* 0x0000000000007941 */ /* 0x000fea0003800200 */
.L_x_157:
[----:B-1----:R-:W1:Y:S01]  /*0ed0*/  LDS R6, [R4+0x384] ;  /* 0x0003840004067984 */ /* 0x002e620000000800 */
[----:B------:R-:W2:Y:S01]  /*0ee0*/  LDCU.64 UR12, c[0x0][0x380] ;  /* 0x00007000ff0c77ac */ /* 0x000ea20008000a00 */
[----:B------:R-:W-:Y:S01]  /*0ef0*/  BSSY.RECONVERGENT B0, `(.L_x_159) ;  /* 0x0000056000007945 */ /* 0x000fe20003800200 */
[----:B-1----:R-:W-:-:S04]  /*0f00*/  ISETP.GE.AND P0, PT, R3, R6, PT ;  /* 0x000000060300720c */ /* 0x002fc80003f06270 */
[----:B------:R-:W-:-:S13]  /*0f10*/  ISETP.GT.U32.OR P0, PT, R3, 0x1ff, P0 ;  /* 0x000001ff0300780c */ /* 0x000fda0000704470 */
[----:B--2---:R-:W-:Y:S05]  /*0f20*/  @P0 BRA `(.L_x_160) ;  /* 0x0000000400480947 */ /* 0x004fea0003800000 */
[----:B------:R-:W1:Y:S01]  /*0f30*/  LDC R2, c[0x0][0x360] ;  /* 0x0000d800ff027b82 */ /* 0x000e620000000800 */
[----:B0-----:R-:W-:Y:S01]  /*0f40*/  VIMNMX R5, PT, PT, R6, 0x200, PT ;  /* 0x0000020006057848 */ /* 0x001fe20003fe0100 */
[----:B------:R-:W-:Y:S01]  /*0f50*/  BSSY.RECONVERGENT B1, `(.L_x_161) ;  /* 0x0000032000017945 */ /* 0x000fe20003800200 */
[----:B-1----:R-:W0:Y:S01]  /*0f60*/  I2F.U32.RP R12, R2 ;  /* 0x00000002000c7306 */ /* 0x002e220000209000 */
[----:B------:R-:W-:Y:S01]  /*0f70*/  IMAD.IADD R6, R3, 0x1, R2 ;  /* 0x0000000103067824 */ /* 0x000fe200078e0202 */
[----:B------:R-:W-:-:S04]  /*0f80*/  ISETP.NE.U32.AND P2, PT, R2, RZ, PT ;  /* 0x000000ff0200720c */ /* 0x000fc80003f45070 */
[----:B------:R-:W-:Y:S02]  /*0f90*/  ISETP.GE.AND P0, PT, R6, R5, PT ;  /* 0x000000050600720c */ /* 0x000fe40003f06270 */
[----:B------:R-:W-:Y:S02]  /*0fa0*/  VIMNMX R11, PT, PT, R5, R6, !PT ;  /* 0x00000006050b7248 */ /* 0x000fe40007fe0100 */
[----:B------:R-:W-:-:S04]  /*0fb0*/  SEL R10, RZ, 0x1, P0 ;  /* 0x00000001ff0a7807 */ /* 0x000fc80000000000 */
[----:B------:R-:W-:Y:S01]  /*0fc0*/  IADD3 R11, PT, PT, R11, -R6, -R10 ;  /* 0x800000060b0b7210 */ /* 0x000fe20007ffe80a */
[----:B0-----:R-:W0:Y:S02]  /*0fd0*/  MUFU.RCP R12, R12 ;  /* 0x0000000c000c7308 */ /* 0x001e240000001000 */
[----:B0-----:R-:W-:-:S06]  /*0fe0*/  VIADD R8, R12, 0xffffffe ;  /* 0x0ffffffe0c087836 */ /* 0x001fcc0000000000 */
[----:B------:R0:W1:Y:S02]  /*0ff0*/  F2I.FTZ.U32.TRUNC.NTZ R9, R8 ;  /* 0x0000000800097305 */ /* 0x000064000021f000 */
[----:B0-----:R-:W-:Y:S01]  /*1000*/  MOV R8, RZ ;  /* 0x000000ff00087202 */ /* 0x001fe20000000f00 */
[----:B-1----:R-:W-:-:S04]  /*1010*/  IMAD.MOV R13, RZ, RZ, -R9 ;  /* 0x000000ffff0d7224 */ /* 0x002fc800078e0a09 */
[----:B------:R-:W-:-:S04]  /*1020*/  IMAD R13, R13, R2, RZ ;  /* 0x000000020d0d7224 */ /* 0x000fc800078e02ff */
[----:B------:R-:W-:-:S06]  /*1030*/  IMAD.HI.U32 R12, R9, R13, R8 ;  /* 0x0000000d090c7227 */ /* 0x000fcc00078e0008 */
[----:B------:R-:W-:-:S04]  /*1040*/  IMAD.HI.U32 R9, R12, R11, RZ ;  /* 0x0000000b0c097227 */ /* 0x000fc800078e00ff */
[----:B------:R-:W-:-:S04]  /*1050*/  IMAD.MOV R6, RZ, RZ, -R9 ;  /* 0x000000ffff067224 */ /* 0x000fc800078e0a09 */
[----:B------:R-:W-:-:S05]  /*1060*/  IMAD R11, R2, R6, R11 ;  /* 0x00000006020b7224 */ /* 0x000fca00078e020b */
[----:B------:R-:W-:-:S13]  /*1070*/  ISETP.GE.U32.AND P0, PT, R11, R2, PT ;  /* 0x000000020b00720c */ /* 0x000fda0003f06070 */
[----:B------:R-:W-:Y:S01]  /*1080*/  @P0 IMAD.IADD R11, R11, 0x1, -R2 ;  /* 0x000000010b0b0824 */ /* 0x000fe200078e0a02 */
[----:B------:R-:W-:-:S04]  /*1090*/  @P0 IADD3 R9, PT, PT, R9, 0x1, RZ ;  /* 0x0000000109090810 */ /* 0x000fc80007ffe0ff */
[----:B------:R-:W-:Y:S02]  /*10a0*/  ISETP.GE.U32.AND P1, PT, R11, R2, PT ;  /* 0x000000020b00720c */ /* 0x000fe40003f26070 */
[----:B------:R-:W-:-:S11]  /*10b0*/  MOV R11, R3 ;  /* 0x00000003000b7202 */ /* 0x000fd60000000f00 */
[----:B------:R-:W-:Y:S01]  /*10c0*/  @P1 VIADD R9, R9, 0x1 ;  /* 0x0000000109091836 */ /* 0x000fe20000000000 */
[----:B------:R-:W-:-:S05]  /*10d0*/  @!P2 LOP3.LUT R9, RZ, R2, RZ, 0x33, !PT ;  /* 0x00000002ff09a212 */ /* 0x000fca00078e33ff */
[----:B------:R-:W-:-:S05]  /*10e0*/  IMAD.IADD R9, R10, 0x1, R9 ;  /* 0x000000010a097824 */ /* 0x000fca00078e0209 */
[C---:B------:R-:W-:Y:S02]  /*10f0*/  LOP3.LUT R6, R9.reuse, 0x3, RZ, 0xc0, !PT ;  /* 0x0000000309067812 */ /* 0x040fe400078ec0ff */
[----:B------:R-:W-:Y:S02]  /*1100*/  ISETP.GE.U32.AND P0, PT, R9, 0x3, PT ;  /* 0x000000030900780c */ /* 0x000fe40003f06070 */
[----:B------:R-:W-:-:S13]  /*1110*/  ISETP.NE.AND P1, PT, R6, 0x3, PT ;  /* 0x000000030600780c */ /* 0x000fda0003f25270 */
[----:B------:R-:W-:Y:S05]  /*1120*/  @!P1 BRA `(.L_x_162) ;  /* 0x0000000000509947 */ /* 0x000fea0003800000 */
[----:B------:R-:W0:Y:S01]  /*1130*/  LDCU.64 UR4, c[0x0][0x380] ;  /* 0x00007000ff0477ac */ /* 0x000e220008000a00 */
[----:B------:R-:W-:Y:S02]  /*1140*/  VIADD R9, R9, 0x1 ;  /* 0x0000000109097836 */ /* 0x000fe40000000000 */
[----:B------:R-:W-:Y:S02]  /*1150*/  VIADD R13, R7, 0x180 ;  /* 0x00000180070d7836 */ /* 0x000fe40000000000 */
[----:B------:R-:W-:Y:S01]  /*1160*/  IMAD.MOV.U32 R11, RZ, RZ, R3 ;  /* 0x000000ffff0b7224 */ /* 0x000fe200078e0003 */
[----:B------:R-:W-:Y:S02]  /*1170*/  LOP3.LUT R9, R9, 0x3, RZ, 0xc0, !PT ;  /* 0x0000000309097812 */ /* 0x000fe400078ec0ff */
[----:B------:R-:W-:-:S03]  /*1180*/  LEA R10, R0, R13, 0x18 ;  /* 0x0000000d000a7211 */ /* 0x000fc600078ec0ff */
[----:B------:R-:W-:Y:S01]  /*1190*/  IMAD.MOV R6, RZ, RZ, -R9 ;  /* 0x000000ffff067224 */ /* 0x000fe200078e0a09 */
[----:B0-----:R-:W-:-:S04]  /*11a0*/  IADD3 R15, P1, PT, R3, UR4, RZ ;  /* 0x00000004030f7c10 */ /* 0x001fc8000ff3e0ff */
[----:B------:R-:W-:-:S09]  /*11b0*/  IADD3.X R12, PT, PT, RZ, UR5, RZ, P1, !PT ;  /* 0x00000005ff0c7c10 */ /* 0x000fd20008ffe4ff */
.L_x_163:
[----:B0-----:R-:W-:Y:S01]  /*11c0*/  MOV R8, R15 ;  /* 0x0000000f00087202 */ /* 0x001fe20000000f00 */
[----:B------:R-:W-:-:S05]  /*11d0*/  IMAD.MOV.U32 R9, RZ, RZ, R12 ;  /* 0x000000ffff097224 */ /* 0x000fca00078e000c */
[----:B------:R-:W2:Y:S01]  /*11e0*/  LDG.E.U8.CONSTANT R8, desc[UR10][R8.64] ;  /* 0x0000000a08087981 */ /* 0x000ea2000c1e9100 */
[--C-:B------:R-:W-:Y:S01]  /*11f0*/  IMAD.IADD R13, R10, 0x1, R11.reuse ;  /* 0x000000010a0d7824 */ /* 0x100fe200078e020b */
[----:B------:R-:W-:Y:S01]  /*1200*/  IADD3 R6, PT, PT, R6, 0x1, RZ ;  /* 0x0000000106067810 */ /* 0x000fe20007ffe0ff */
[C---:B------:R-:W-:Y:S01]  /*1210*/  IMAD.IADD R11, R2.reuse, 0x1, R11 ;  /* 0x00000001020b7824 */ /* 0x040fe200078e020b */
[----:B------:R-:W-:Y:S02]  /*1220*/  IADD3 R15, P2, PT, R2, R15, RZ ;  /* 0x0000000f020f7210 */ /* 0x000fe40007f5e0ff */
[----:B------:R-:W-:-:S03]  /*1230*/  ISETP.NE.AND P1, PT, R6, RZ, PT ;  /* 0x000000ff0600720c */ /* 0x000fc60003f25270 */
[----:B------:R-:W-:Y:S01]  /*1240*/  IMAD.X R12, RZ, RZ, R12, P2 ;  /* 0x000000ffff0c7224 */ /* 0x000fe200010e060c */
[----:B--2---:R0:W-:Y:S09]  /*1250*/  STS.U8 [R13], R8 ;  /* 0x000000080d007388 */ /* 0x0041f20000000000 */
[----:B------:R-:W-:Y:S05]  /*1260*/  @P1 BRA `(.L_x_163) ;  /* 0xfffffffc00d41947 */ /* 0x000fea000383ffff */
.L_x_162:
[----:B------:R-:W-:Y:S05]  /*1270*/  BSYNC.RECONVERGENT B1 ;  /* 0x0000000000017941 */ /* 0x000fea0003800200 */
.L_x_161:
[----:B------:R-:W-:Y:S05]  /*1280*/  @!P0 BRA `(.L_x_160) ;  /* 0x0000000000708947 */ /* 0x000fea0003800000 */
[----:B------:R-:W-:-:S04]  /*1290*/  IADD3 R9, PT, PT, R7, 0x180, RZ ;  /* 0x0000018007097810 */ /* 0x000fc80007ffe0ff */
[----:B------:R-:W-:-:S07]  /*12a0*/  LEA R6, R0, R9, 0x18 ;  /* 0x0000000900067211 */ /* 0x000fce00078ec0ff */
.L_x_164:
[----:B0-----:R-:W-:Y:S01]  /*12b0*/  IMAD.IADD R13, R2, 0x1, R11 ;  /* 0x00000001020d7824 */ /* 0x001fe200078e020b */
[----:B-1----:R-:W-:-:S03]  /*12c0*/  IADD3 R16, P0, PT, R11, UR12, RZ ;  /* 0x0000000c0b107c10 */ /* 0x002fc6000ff1e0ff */
[C-C-:B------:R-:W-:Y:S01]  /*12d0*/  IMAD.IADD R15, R13.reuse, 0x1, R2.reuse ;  /* 0x000000010d0f7824 */ /* 0x140fe200078e0202 */
[----:B------:R-:W-:Y:S02]  /*12e0*/  IADD3 R12, P1, PT, R13, UR12, RZ ;  /* 0x0000000c0d0c7c10 */ /* 0x000fe4000ff3e0ff */
[----:B------:R-:W-:Y:S01]  /*12f0*/  IADD3.X R17, PT, PT, RZ, UR13, RZ, P0, !PT ;  /* 0x0000000dff117c10 */ /* 0x000fe200087fe4ff */
[C---:B------:R-:W-:Y:S01]  /*1300*/  IMAD.IADD R23, R15.reuse, 0x1, R2 ;  /* 0x000000010f177824 */ /* 0x040fe200078e0202 */
[----:B------:R-:W-:Y:S01]  /*1310*/  IADD3 R14, P0, PT, R15, UR12, RZ ;  /* 0x0000000c0f0e7c10 */ /* 0x000fe2000ff1e0ff */
[----:B------:R-:W-:Y:S02]  /*1320*/  IMAD.X R13, RZ, RZ, UR13, P1 ;  /* 0x0000000dff0d7e24 */ /* 0x000fe400088e06ff */
[----:B------:R-:W2:Y:S01]  /*1330*/  LDG.E.U8.CONSTANT R16, desc[UR10][R16.64] ;  /* 0x0000000a10107981 */ /* 0x000ea2000c1e9100 */
[----:B------:R-:W-:Y:S02]  /*1340*/  IADD3 R8, P1, PT, R23, UR12, RZ ;  /* 0x0000000c17087c10 */ /* 0x000fe4000ff3e0ff */
[----:B------:R-:W-:Y:S01]  /*1350*/  IADD3.X R15, PT, PT, RZ, UR13, RZ, P0, !PT ;  /* 0x0000000dff0f7c10 */ /* 0x000fe200087fe4ff */
[----:B------:R-:W3:Y:S02]  /*1360*/  LDG.E.U8.CONSTANT R12, desc[UR10][R12.64] ;  /* 0x0000000a0c0c7981 */ /* 0x000ee4000c1e9100 */
[----:B------:R-:W-:-:S02]  /*1370*/  IMAD.X R9, RZ, RZ, UR13, P1 ;  /* 0x0000000dff097e24 */ /* 0x000fc400088e06ff */
[----:B------:R-:W4:Y:S04]  /*1380*/  LDG.E.U8.CONSTANT R14, desc[UR10][R14.64] ;  /* 0x0000000a0e0e7981 */ /* 0x000f28000c1e9100 */
[----:B------:R-:W5:Y:S01]  /*1390*/  LDG.E.U8.CONSTANT R8, desc[UR10][R8.64] ;  /* 0x0000000a08087981 */ /* 0x000f62000c1e9100 */
[----:B------:R-:W-:-:S05]  /*13a0*/  IMAD.IADD R27, R6, 0x1, R11 ;  /* 0x00000001061b7824 */ /* 0x000fca00078e020b */
[----:B------:R-:W-:-:S05]  /*13b0*/  IADD3 R19, PT, PT, R27, R2, RZ ;  /* 0x000000021b137210 */ /* 0x000fca0007ffe0ff */
[----:B------:R-:W-:-:S04]  /*13c0*/  IMAD.IADD R21, R19, 0x1, R2 ;  /* 0x0000000113157824 */ /* 0x000fc800078e0202 */
[----:B------:R-:W-:Y:S01]  /*13d0*/  IMAD.IADD R25, R21, 0x1, R2 ;  /* 0x0000000115197824 */ /* 0x000fe200078e0202 */
[----:B------:R-:W-:-:S04]  /*13e0*/  IADD3 R11, PT, PT, R23, R2, RZ ;  /* 0x00000002170b7210 */ /* 0x000fc80007ffe0ff */
[----:B------:R-:W-:Y:S01]  /*13f0*/  ISETP.GE.AND P0, PT, R11, R5, PT ;  /* 0x000000050b00720c */ /* 0x000fe20003f06270 */
[----:B--2---:R1:W-:Y:S04]  /*1400*/  STS.U8 [R27], R16 ;  /* 0x000000101b007388 */ /* 0x0043e80000000000 */
[----:B---3--:R1:W-:Y:S04]  /*1410*/  STS.U8 [R19], R12 ;  /* 0x0000000c13007388 */ /* 0x0083e80000000000 */
[----:B----4-:R1:W-:Y:S04]  /*1420*/  STS.U8 [R21], R14 ;  /* 0x0000000e15007388 */ /* 0x0103e80000000000 */
[----:B-----5:R1:W-:Y:S01]  /*1430*/  STS.U8 [R25], R8 ;  /* 0x0000000819007388 */ /* 0x0203e20000000000 */
[----:B------:R-:W-:Y:S05]  /*1440*/  @!P0 BRA `(.L_x_164) ;  /* 0xfffffffc00988947 */ /* 0x000fea000383ffff */
.L_x_160:
[----:B------:R-:W-:Y:S05]  /*1450*/  BSYNC.RECONVERGENT B0 ;  /* 0x0000000000007941 */ /* 0x000fea0003800200 */
.L_x_159:
[----:B------:R-:W2:Y:S01]  /*1460*/  S2UR UR4, SR_CTAID.X ;  /* 0x00000000000479c3 */ /* 0x000ea20000002500 */
[----:B------:R-:W3:Y:S07]  /*1470*/  LDCU.64 UR8, c[0x0][0x3b8] ;  /* 0x00007700ff0877ac */ /* 0x000eee0008000a00 */
[----:B------:R-:W2:Y:S02]  /*1480*/  LDC R2, c[0x0][0x360] ;  /* 0x0000d800ff027b82 */ /* 0x000ea40000000800 */
[----:B--2---:R-:W-:-:S06]  /*1490*/  IMAD R3, R2, UR4, R3 ;  /* 0x0000000402037c24 */ /* 0x004fcc000f8e0203 */
[----:B------:R-:W-:Y:S01]  /*14a0*/  BAR.SYNC.DEFER_BLOCKING 0x0 ;  /* 0x0000000000007b1d */ /* 0x000fe20000010000 */
[----:B---3--:R-:W-:-:S04]  /*14b0*/  ISETP.GE.U32.AND P0, PT, R3, UR8, PT ;  /* 0x0000000803007c0c */ /* 0x008fc8000bf06070 */
[----:B------:R-:W-:-:S13]  /*14c0*/  ISETP.GE.U32.AND.EX P0, PT, RZ, UR9, PT, P0 ;  /* 0x00000009ff007c0c */ /* 0x000fda000bf06100 */
[----:B------:R-:W-:Y:S05]  /*14d0*/  @P0 EXIT ;  /* 0x000000000000094d */ /* 0x000fea0003800000 */
[----:B------:R-:W2:Y:S01]  /*14e0*/  LDCU UR4, c[0x0][0x3c0] ;  /* 0x00007800ff0477ac */ /* 0x000ea20008000800 */
[----:B-1----:R-:W1:Y:S01]  /*14f0*/  LDC.64 R14, c[0x0][0x3b0] ;  /* 0x0000ec00ff0e7b82 */ /* 0x002e620000000a00 */
[----:B------:R-:W0:Y:S01]  /*1500*/  LDCU.64 UR8, c[0x0][0x3a0] ;  /* 0x00007400ff0877ac */ /* 0x000e220008000a00 */
[----:B--2---:R-:W-:Y:S02]  /*1510*/  UISETP.NE.AND UP0, UPT, UR4, 0x2, UPT ;  /* 0x000000020400788c */ /* 0x004fe4000bf05270 */
[----:B------:R-:W-:Y:S01]  /*1520*/  UIADD3 UR4, UPT, UPT, UR7, 0x1, URZ ;  /* 0x0000000107047890 */ /* 0x000fe2000fffe0ff */
[----:B0-----:R-:W-:-:S05]  /*1530*/  IADD3 R10, P0, PT, R3, UR8, RZ ;  /* 0x00000008030a7c10 */ /* 0x001fca000ff1e0ff */
[----:B------:R-:W-:-:S03]  /*1540*/  IMAD.X R19, RZ, RZ, UR9, P0 ;  /* 0x00000009ff137e24 */ /* 0x000fc600080e06ff */
[----:B------:R-:W-:Y:S02]  /*1550*/  @!UP0 UIADD3 UR4, UPT, UPT, UR7, URZ, URZ ;  /* 0x000000ff07048290 */ /* 0x000fe4000fffe0ff */
[----:B------:R-:W-:Y:S02]  /*1560*/  UISETP.GE.AND UP0, UPT, UR7, 0x1, UPT ;  /* 0x000000010700788c */ /* 0x000fe4000bf06270 */
[----:B------:R-:W-:Y:S02]  /*1570*/  USHF.R.S32.HI UR5, URZ, 0x1f, UR4 ;  /* 0x0000001fff057899 */ /* 0x000fe40008011404 */
[----:B-1----:R-:W-:-:S04]  /*1580*/  IMAD.WIDE.U32 R14, R3, UR4, R14 ;  /* 0x00000004030e7c25 */ /* 0x002fc8000f8e000e */
[----:B------:R-:W-:-:S04]  /*1590*/  IMAD R3, R3, UR5, RZ ;  /* 0x0000000503037c24 */ /* 0x000fc8000f8e02ff */
[----:B------:R-:W-:Y:S01]  /*15a0*/  IMAD.IADD R2, R15, 0x1, R3 ;  /* 0x000000010f027824 */ /* 0x000fe200078e0203 */
[----:B------:R-:W-:Y:S06]  /*15b0*/  BRA.U !UP0, `(.L_x_165) ;  /* 0x0000003108407547 */ /* 0x000fec000b800000 */
[----:B------:R-:W0:Y:S01]  /*15c0*/  LDCU UR4, c[0x0][0x3a8] ;  /* 0x00007500ff0477ac */ /* 0x000e220008000800 */
[----:B------:R-:W-:Y:S02]  /*15d0*/  UISETP.GE.U32.AND UP0, UPT, UR7, 0x8, UPT ;  /* 0x000000080700788c */ /* 0x000fe4000bf06070 */
[----:B------:R-:W-:Y:S01]  /*15e0*/  ULOP3.LUT UR8, UR7, 0x7, URZ, 0xc0, !UPT ;  /* 0x0000000707087892 */ /* 0x000fe2000f8ec0ff */
[----:B0-----:R-:W-:-:S06]  /*15f0*/  MOV R5, UR4 ;  /* 0x0000000400057c02 */ /* 0x001fcc0008000f00 */
[----:B------:R-:W-:Y:S05]  /*1600*/  BRA.U !UP0, `(.L_x_166) ;  /* 0x0000001908547547 */ /* 0x000fea000b800000 */
[----:B------:R-:W-:Y:S01]  /*1610*/  VIADD R7, R7, 0x100 ;  /* 0x0000010007077836 */ /* 0x000fe20000000000 */
[----:B------:R-:W-:Y:S01]  /*1620*/  ULOP3.LUT UR5, UR7, 0x7ffffff8, URZ, 0xc0, !UPT ;  /* 0x7ffffff807057892 */ /* 0x000fe2000f8ec0ff */
[----:B------:R-:W-:Y:S01]  /*1630*/  IMAD.U32 R5, RZ, RZ, UR4 ;  /* 0x00000004ff057e24 */ /* 0x000fe2000f8e00ff */
[----:B------:R-:W-:Y:S02]  /*1640*/  UMOV UR4, URZ ;  /* 0x000000ff00047c82 */ /* 0x000fe40008000000 */
[----:B------:R-:W-:-:S08]  /*1650*/  LEA R0, R0, R7, 0x18 ;  /* 0x0000000700007211 */ /* 0x000fd000078ec0ff */
.L_x_191:
[----:B------:R-:W-:Y:S01]  /*1660*/  LEA R11, R5, R0, 0x2 ;  /* 0x00000000050b7211 */ /* 0x000fe200078e10ff */
[----:B0-----:R-:W0:Y:S01]  /*1670*/  S2R R9, SR_CgaCtaId ;  /* 0x0000000000097919 */ /* 0x001e220000008800 */
[----:B------:R-:W-:Y:S01]  /*1680*/  MOV R6, 0x400 ;  /* 0x0000040000067802 */ /* 0x000fe20000000f00 */
[----:B------:R-:W-:Y:S02]  /*1690*/  BSSY.RECONVERGENT B0, `(.L_x_167) ;  /* 0x000002a000007945 */ /* 0x000fe40003800200 */
[----:B------:R-:W1:Y:S02]  /*16a0*/  LDS R3, [R11+-0x4] ;  /* 0xfffffc000b037984 */ /* 0x000e640000000800 */
[----:B------:R-:W-:-:S05]  /*16b0*/  VIADD R6, R6, 0x80 ;  /* 0x0000008006067836 */ /* 0x000fca0000000000 */
[----:B0-----:R-:W-:Y:S01]  /*16c0*/  LEA R9, R9, R6, 0x18 ;  /* 0x0000000609097211 */ /* 0x001fe200078ec0ff */
[----:B-1----:R-:W-:-:S03]  /*16d0*/  IMAD R12, R3, 0x4, R4 ;  /* 0x00000004030c7824 */ /* 0x002fc600078e0204 */
        /* <DEDUP_REMOVED lines=9> */
[----:B------:R-:W-:Y:S02]  /*1770*/  ISETP.NE.U32.AND P2, PT, R12, RZ, PT ;  /* 0x000000ff0c00720c */ /* 0x000fe40003f45070 */
[----:B------:R-:W-:-:S04]  /*1780*/  MOV R25, RZ ;  /* 0x000000ff00197202 */ /* 0x000fc80000000f00 */
        /* <DEDUP_REMOVED lines=17> */
[----:B------:R-:W-:Y:S06]  /*18a0*/  BRA `(.L_x_169) ;  /* 0x0000000000207947 */ /* 0x000fec0003800000 */
.L_x_168:
[----:B------:R-:W-:Y:S01]  /*18b0*/  IMAD.MOV.U32 R3, RZ, RZ, R6 ;  /* 0x000000ffff037224 */ /* 0x000fe200078e0006 */
[----:B------:R-:W-:Y:S01]  /*18c0*/  MOV R6, 0x18f0 ;  /* 0x000018f000067802 */ /* 0x000fe20000000f00 */
[----:B------:R-:W-:-:S07]  /*18d0*/  IMAD.MOV.U32 R18, RZ, RZ, R10 ;  /* 0x000000ffff127224 */ /* 0x000fce00078e000a */
[----:B------:R-:W-:Y:S05]  /*18e0*/  CALL.REL.NOINC `($__internal_4_$__cuda_sm20_div_u64) ;  /* 0x0000002c00b47944 */ /* 0x000fea0003c00000 */
[----:B------:R-:W-:Y:S01]  /*18f0*/  IADD3 R3, PT, PT, -R8, RZ, RZ ;  /* 0x000000ff08037210 */ /* 0x000fe20007ffe1ff */
[----:B------:R-:W-:Y:S02]  /*1900*/  IMAD.MOV.U32 R24, RZ, RZ, R8 ;  /* 0x000000ffff187224 */ /* 0x000fe400078e0008 */
[----:B------:R-:W-:Y:S02]  /*1910*/  IMAD.MOV.U32 R25, RZ, RZ, R7 ;  /* 0x000000ffff197224 */ /* 0x000fe400078e0007 */
[----:B------:R-:W-:-:S07]  /*1920*/  IMAD R3, R12, R3, R10 ;  /* 0x000000030c037224 */ /* 0x000fce00078e020a */
.L_x_169:
[----:B------:R-:W-:Y:S05]  /*1930*/  BSYNC.RECONVERGENT B0 ;  /* 0x0000000000007941 */ /* 0x000fea0003800200 */
.L_x_167:
[----:B------:R-:W0:Y:S01]  /*1940*/  LDS R6, [R11+-0x8] ;  /* 0xfffff8000b067984 */ /* 0x000e220000000800 */
[----:B------:R-:W1:Y:S01]  /*1950*/  S2UR UR7, SR_CgaCtaId ;  /* 0x00000000000779c3 */ /* 0x000e620000008800 */
[----:B------:R-:W-:Y:S01]  /*1960*/  UMOV UR6, 0x400 ;  /* 0x0000040000067882 */ /* 0x000fe20000000000 */
[----:B------:R-:W-:Y:S01]  /*1970*/  VIADD R7, R5, 0xffffffff ;  /* 0xffffffff05077836 */ /* 0x000fe20000000000 */
[----:B------:R-:W-:Y:S01]  /*1980*/  UIADD3 UR6, UPT, UPT, UR6, 0x180, URZ ;  /* 0x0000018006067890 */ /* 0x000fe2000fffe0ff */
[----:B------:R-:W-:Y:S03]  /*1990*/  BSSY.RECONVERGENT B0, `(.L_x_170) ;  /* 0x000002e000007945 */ /* 0x000fe60003800200 */
[----:B-1----:R-:W-:-:S06]  /*19a0*/  ULEA UR6, UR7, UR6, 0x18 ;  /* 0x0000000607067291 */ /* 0x002fcc000f8ec0ff */
[----:B------:R-:W-:-:S05]  /*19b0*/  IADD3 R16, PT, PT, R16, UR6, R3 ;  /* 0x0000000610107c10 */ /* 0x000fca000fffe003 */
[----:B------:R-:W1:Y:S01]  /*19c0*/  LDS.U8 R3, [R16] ;  /* 0x0000000010037984 */ /* 0x000e620000000000 */
[C---:B0-----:R-:W-:Y:S01]  /*19d0*/  LEA R12, R6.reuse, R4, 0x2 ;  /* 0x00000004060c7211 */ /* 0x041fe200078e10ff */
[----:B------:R-:W-:Y:S01]  /*19e0*/  IMAD R10, R6, 0x4, R9 ;  /* 0x00000004060a7824 */ /* 0x000fe200078e0209 */
[----:B------:R-:W-:-:S04]  /*19f0*/  IADD3 R6, P0, PT, R7, R14, RZ ;  /* 0x0000000e07067210 */ /* 0x000fc80007f1e0ff */
[----:B------:R-:W0:Y:S01]  /*1a00*/  LDS R12, [R12] ;  /* 0x000000000c0c7984 */ /* 0x000e220000000800 */
[----:B------:R-:W-:-:S03]  /*1a10*/  IADD3.X R7, PT, PT, RZ, R2, RZ, P0, !PT ;  /* 0x00000002ff077210 */ /* 0x000fc600007fe4ff */
[----:B------:R-:W2:Y:S04]  /*1a20*/  LDS R10, [R10] ;  /* 0x000000000a0a7984 */ /* 0x000ea80000000800 */
[----:B-1----:R1:W-:Y:S01]  /*1a30*/  STG.E.U8 desc[UR10][R6.64], R3 ;  /* 0x0000000306007986 */ /* 0x0023e2000c10110a */
[----:B0-----:R-:W-:-:S04]  /*1a40*/  SHF.R.S32.HI R13, RZ, 0x1f, R12 ;  /* 0x0000001fff0d7819 */ /* 0x001fc8000001140c */
[----:B------:R-:W-:-:S04]  /*1a50*/  LOP3.LUT R8, R25, R13, RZ, 0xfc, !PT ;  /* 0x0000000d19087212 */ /* 0x000fc800078efcff */
[----:B------:R-:W-:-:S13]  /*1a60*/  ISETP.NE.U32.AND P0, PT, R8, RZ, PT ;  /* 0x000000ff0800720c */ /* 0x000fda0003f05070 */
[----:B-12---:R-:W-:Y:S05]  /*1a70*/  @P0 BRA `(.L_x_171) ;  /* 0x0000000000580947 */ /* 0x006fea0003800000 */
        /* <DEDUP_REMOVED lines=22> */
.L_x_171:
[----:B------:R-:W-:Y:S01]  /*1be0*/  IMAD.MOV.U32 R3, RZ, RZ, R13 ;  /* 0x000000ffff037224 */ /* 0x000fe200078e000d */
[----:B------:R-:W-:Y:S01]  /*1bf0*/  MOV R19, R25 ;  /* 0x0000001900137202 */ /* 0x000fe20000000f00 */
[----:B------:R-:W-:Y:S01]  /*1c00*/  IMAD.MOV.U32 R18, RZ, RZ, R24 ;  /* 0x000000ffff127224 */ /* 0x000fe200078e0018 */
[----:B------:R-:W-:-:S07]  /*1c10*/  MOV R6, 0x1c30 ;  /* 0x00001c3000067802 */ /* 0x000fce0000000f00 */
[----:B------:R-:W-:Y:S05]  /*1c20*/  CALL.REL.NOINC `($__internal_4_$__cuda_sm20_div_u64) ;  /* 0x0000002800e47944 */ /* 0x000fea0003c00000 */
[--C-:B------:R-:W-:Y:S01]  /*1c30*/  IMAD.MOV R3, RZ, RZ, -R8.reuse ;  /* 0x000000ffff037224 */ /* 0x100fe200078e0a08 */
[----:B------:R-:W-:Y:S01]  /*1c40*/  MOV R17, R7 ;  /* 0x0000000700117202 */ /* 0x000fe20000000f00 */
[----:B------:R-:W-:Y:S02]  /*1c50*/  IMAD.MOV.U32 R16, RZ, RZ, R8 ;  /* 0x000000ffff107224 */ /* 0x000fe400078e0008 */
[----:B------:R-:W-:-:S07]  /*1c60*/  IMAD R3, R12, R3, R24 ;  /* 0x000000030c037224 */ /* 0x000fce00078e0218 */
.L_x_172:
[----:B------:R-:W-:Y:S05]  /*1c70*/  BSYNC.RECONVERGENT B0 ;  /* 0x0000000000007941 */ /* 0x000fea0003800200 */
.L_x_170:
[----:B------:R-:W0:Y:S01]  /*1c80*/  LDS R6, [R11+-0xc] ;  /* 0xfffff4000b067984 */ /* 0x000e220000000800 */
[----:B------:R-:W-:Y:S01]  /*1c90*/  IADD3 R3, PT, PT, R10, UR6, R3 ;  /* 0x000000060a037c10 */ /* 0x000fe2000fffe003 */
[----:B------:R-:W-:Y:S01]  /*1ca0*/  BSSY.RECONVERGENT B0, `(.L_x_173) ;  /* 0x000002e000007945 */ /* 0x000fe20003800200 */
[----:B------:R-:W-:-:S04]  /*1cb0*/  IADD3 R7, PT, PT, R5, -0x2, RZ ;  /* 0xfffffffe05077810 */ /* 0x000fc80007ffe0ff */
[----:B------:R-:W1:Y:S01]  /*1cc0*/  LDS.U8 R3, [R3] ;  /* 0x0000000003037984 */ /* 0x000e620000000000 */
[C---:B0-----:R-:W-:Y:S02]  /*1cd0*/  IMAD R12, R6.reuse, 0x4, R4 ;  /* 0x00000004060c7824 */ /* 0x041fe400078e0204 */
[----:B------:R-:W-:Y:S01]  /*1ce0*/  IMAD R10, R6, 0x4, R9 ;  /* 0x00000004060a7824 */ /* 0x000fe200078e0209 */
[----:B------:R-:W-:-:S03]  /*1cf0*/  IADD3 R6, P0, PT, R7, R14, RZ ;  /* 0x0000000e07067210 */ /* 0x000fc60007f1e0ff */
[----:B------:R-:W0:Y:S02]  /*1d00*/  LDS R12, [R12] ;  /* 0x000000000c0c7984 */ /* 0x000e240000000800 */
[----:B------:R-:W-:Y:S02]  /*1d10*/  IMAD.X R7, RZ, RZ, R2, P0 ;  /* 0x000000ffff077224 */ /* 0x000fe400000e0602 */
[----:B------:R-:W2:Y:S04]  /*1d20*/  LDS R10, [R10] ;  /* 0x000000000a0a7984 */ /* 0x000ea80000000800 */
        /* <DEDUP_REMOVED lines=28> */
.L_x_174:
[----:B------:R-:W-:Y:S01]  /*1ef0*/  MOV R3, R13 ;  /* 0x0000000d00037202 */ /* 0x000fe20000000f00 */
[----:B------:R-:W-:Y:S01]  /*1f00*/  IMAD.MOV.U32 R18, RZ, RZ, R16 ;  /* 0x000000ffff127224 */ /* 0x000fe200078e0010 */
[----:B------:R-:W-:Y:S01]  /*1f10*/  MOV R6, 0x1f40 ;  /* 0x00001f4000067802 */ /* 0x000fe20000000f00 */
[----:B------:R-:W-:-:S07]  /*1f20*/  IMAD.MOV.U32 R19, RZ, RZ, R17 ;  /* 0x000000ffff137224 */ /* 0x000fce00078e0011 */
[----:B------:R-:W-:Y:S05]  /*1f30*/  CALL.REL.NOINC `($__internal_4_$__cuda_sm20_div_u64) ;  /* 0x0000002800207944 */ /* 0x000fea0003c00000 */
[----:B------:R-:W-:Y:S01]  /*1f40*/  IADD3 R3, PT, PT, -R8, RZ, RZ ;  /* 0x000000ff08037210 */ /* 0x000fe20007ffe1ff */
[----:B------:R-:W-:-:S04]  /*1f50*/  IMAD.MOV.U32 R17, RZ, RZ, R7 ;  /* 0x000000ffff117224 */ /* 0x000fc800078e0007 */
[----:B------:R-:W-:Y:S02]  /*1f60*/  IMAD R3, R12, R3, R16 ;  /* 0x000000030c037224 */ /* 0x000fe400078e0210 */
[----:B------:R-:W-:-:S07]  /*1f70*/  IMAD.MOV.U32 R16, RZ, RZ, R8 ;  /* 0x000000ffff107224 */ /* 0x000fce00078e0008 */
.L_x_175:
[----:B------:R-:W-:Y:S05]  /*1f80*/  BSYNC.RECONVERGENT B0 ;  /* 0x0000000000007941 */ /* 0x000fea0003800200 */
.L_x_173:
[----:B------:R-:W0:Y:S01]  /*1f90*/  LDS R6, [R11+-0x10] ;  /* 0xfffff0000b067984 */ /* 0x000e220000000800 */
[----:B------:R-:W-:Y:S01]  /*1fa0*/  IADD3 R3, PT, PT, R10, UR6, R3 ;  /* 0x000000060a037c10 */ /* 0x000fe2000fffe003 */
[----:B------:R-:W-:Y:S01]  /*1fb0*/  VIADD R7, R5, 0xfffffffd ;  /* 0xfffffffd05077836 */ /* 0x000fe20000000000 */
[----:B------:R-:W-:Y:S04]  /*1fc0*/  BSSY.RECONVERGENT B0, `(.L_x_176) ;  /* 0x000002d000007945 */ /* 0x000fe80003800200 */
        /* <DEDUP_REMOVED lines=35> */
.L_x_177:
[----:B------:R-:W-:Y:S01]  /*2200*/  IMAD.MOV.U32 R3, RZ, RZ, R13 ;  /* 0x000000ffff037224 */ /* 0x000fe200078e000d */
[----:B------:R-:W-:Y:S01]  /*2210*/  MOV R18, R16 ;  /* 0x0000001000127202 */ /* 0x000fe20000000f00 */
[----:B------:R-:W-:Y:S01]  /*2220*/  IMAD.MOV.U32 R19, RZ, RZ, R17 ;  /* 0x000000ffff137224 */ /* 0x000fe200078e0011 */
[----:B------:R-:W-:-:S07]  /*2230*/  MOV R6, 0x2250 ;  /* 0x0000225000067802 */ /* 0x000fce0000000f00 */
[----:B------:R-:W-:Y:S05]  /*2240*/  CALL.REL.NOINC `($__internal_4_$__cuda_sm20_div_u64) ;  /* 0x00000024005c7944 */ /* 0x000fea0003c00000 */
[----:B------:R-:W-:Y:S02]  /*2250*/  IMAD.MOV R3, RZ, RZ, -R8 ;  /* 0x000000ffff037224 */ /* 0x000fe400078e0a08 */
[----:B------:R-:W-:Y:S02]  /*2260*/  IMAD.MOV.U32 R17, RZ, RZ, R7 ;  /* 0x000000ffff117224 */ /* 0x000fe400078e0007 */
[----:B------:R-:W-:Y:S01]  /*2270*/  IMAD R3, R12, R3, R16 ;  /* 0x000000030c037224 */ /* 0x000fe200078e0210 */
[----:B------:R-:W-:-:S07]  /*2280*/  MOV R16, R8 ;  /* 0x0000000800107202 */ /* 0x000fce0000000f00 */
.L_x_178:
[----:B------:R-:W-:Y:S05]  /*2290*/  BSYNC.RECONVERGENT B0 ;  /* 0x0000000000007941 */ /* 0x000fea0003800200 */
.L_x_176:
[----:B------:R-:W0:Y:S01]  /*22a0*/  LDS R6, [R11+-0x14] ;  /* 0xffffec000b067984 */ /* 0x000e220000000800 */
[----:B------:R-:W-:Y:S01]  /*22b0*/  IADD3 R3, PT, PT, R10, UR6, R3 ;  /* 0x000000060a037c10 */ /* 0x000fe2000fffe003 */
[----:B------:R-:W-:Y:S01]  /*22c0*/  VIADD R7, R5, 0xfffffffc ;  /* 0xfffffffc05077836 */ /* 0x000fe20000000000 */
[----:B------:R-:W-:Y:S04]  /*22d0*/  BSSY.RECONVERGENT B0, `(.L_x_179) ;  /* 0x000002d000007945 */ /* 0x000fe80003800200 */
[----:B------:R-:W1:Y:S01]  /*22e0*/  LDS.U8 R3, [R3] ;  /* 0x0000000003037984 */ /* 0x000e620000000000 */
[C---:B0-----:R-:W-:Y:S01]  /*22f0*/  IMAD R12, R6.reuse, 0x4, R4 ;  /* 0x00000004060c7824 */ /* 0x041fe200078e0204 */
[----:B------:R-:W-:Y:S02]  /*2300*/  LEA R10, R6, R9, 0x2 ;  /* 0x00000009060a7211 */ /* 0x000fe400078e10ff */
        /* <DEDUP_REMOVED lines=32> */
.L_x_180:
[----:B------:R-:W-:Y:S01]  /*2510*/  IMAD.MOV.U32 R3, RZ, RZ, R13 ;  /* 0x000000ffff037224 */ /* 0x000fe200078e000d */
[----:B------:R-:W-:Y:S01]  /*2520*/  MOV R19, R17 ;  /* 0x0000001100137202 */ /* 0x000fe20000000f00 */
[----:B------:R-:W-:Y:S01]  /*2530*/  IMAD.MOV.U32 R18, RZ, RZ, R16 ;  /* 0x000000ffff127224 */ /* 0x000fe200078e0010 */
[----:B------:R-:W-:-:S07]  /*2540*/  MOV R6, 0x2560 ;  /* 0x0000256000067802 */ /* 0x000fce0000000f00 */
[----:B------:R-:W-:Y:S05]  /*2550*/  CALL.REL.NOINC `($__internal_4_$__cuda_sm20_div_u64) ;  /* 0x0000002000987944 */ /* 0x000fea0003c00000 */
[----:B------:R-:W-:Y:S01]  /*2560*/  IMAD.MOV R3, RZ, RZ, -R8 ;  /* 0x000000ffff037224 */ /* 0x000fe200078e0a08 */
[----:B------:R-:W-:-:S03]  /*2570*/  MOV R17, R7 ;  /* 0x0000000700117202 */ /* 0x000fc60000000f00 */
[----:B------:R-:W-:Y:S02]  /*2580*/  IMAD R3, R12, R3, R16 ;  /* 0x000000030c037224 */ /* 0x000fe400078e0210 */
[----:B------:R-:W-:-:S07]  /*2590*/  IMAD.MOV.U32 R16, RZ, RZ, R8 ;  /* 0x000000ffff107224 */ /* 0x000fce00078e0008 */
.L_x_181:
[----:B------:R-:W-:Y:S05]  /*25a0*/  BSYNC.RECONVERGENT B0 ;  /* 0x0000000000007941 */ /* 0x000fea0003800200 */
.L_x_179:
        /* <DEDUP_REMOVED lines=39> */
.L_x_183:
        /* <DEDUP_REMOVED lines=9> */
.L_x_184:
[----:B------:R-:W-:Y:S05]  /*28b0*/  BSYNC.RECONVERGENT B0 ;  /* 0x0000000000007941 */ /* 0x000fea0003800200 */
.L_x_182:
        /* <DEDUP_REMOVED lines=39> */
.L_x_186:
        /* <DEDUP_REMOVED lines=9> */
.L_x_187:
[----:B------:R-:W-:Y:S05]  /*2bc0*/  BSYNC.RECONVERGENT B0 ;  /* 0x0000000000007941 */ /* 0x000fea0003800200 */
.L_x_185:
[----:B------:R-:W0:Y:S01]  /*2bd0*/  LDS R11, [R11+-0x20] ;  /* 0xffffe0000b0b7984 */ /* 0x000e220000000800 */
[----:B------:R-:W-:Y:S01]  /*2be0*/  IADD3 R10, PT, PT, R10, UR6, R3 ;  /* 0x000000060a0a7c10 */ /* 0x000fe2000fffe003 */
[C---:B------:R-:W-:Y:S01]  /*2bf0*/  VIADD R7, R5.reuse, 0xfffffff9 ;  /* 0xfffffff905077836 */ /* 0x040fe20000000000 */
[----:B------:R-:W-:Y:S01]  /*2c00*/  BSSY.RECONVERGENT B0, `(.L_x_188) ;  /* 0x000002d000007945 */ /* 0x000fe20003800200 */
[----:B------:R-:W-:Y:S02]  /*2c10*/  IADD3 R5, PT, PT, R5, -0x8, RZ ;  /* 0xfffffff805057810 */ /* 0x000fe40007ffe0ff */
[----:B------:R-:W1:Y:S01]  /*2c20*/  LDS.U8 R3, [R10] ;  /* 0x000000000a037984 */ /* 0x000e620000000000 */
[----:B------:R-:W-:-:S05]  /*2c30*/  IADD3 R6, P0, PT, R7, R14, RZ ;  /* 0x0000000e07067210 */ /* 0x000fca0007f1e0ff */
[----:B------:R-:W-:Y:S02]  /*2c40*/  IMAD.X R7, RZ, RZ, R2, P0 ;  /* 0x000000ffff077224 */ /* 0x000fe400000e0602 */
[C---:B0-----:R-:W-:Y:S01]  /*2c50*/  IMAD R12, R11.reuse, 0x4, R4 ;  /* 0x000000040b0c7824 */ /* 0x041fe200078e0204 */
[----:B------:R-:W-:-:S05]  /*2c60*/  LEA R9, R11, R9, 0x2 ;  /* 0x000000090b097211 */ /* 0x000fca00078e10ff */
[----:B------:R-:W0:Y:S04]  /*2c70*/  LDS R12, [R12] ;  /* 0x000000000c0c7984 */ /* 0x000e280000000800 */
        /* <DEDUP_REMOVED lines=28> */
.L_x_189:
        /* <DEDUP_REMOVED lines=9> */
.L_x_190:
[----:B------:R-:W-:Y:S05]  /*2ed0*/  BSYNC.RECONVERGENT B0 ;  /* 0x0000000000007941 */ /* 0x000fea0003800200 */
.L_x_188:
[----:B------:R-:W-:Y:S01]  /*2ee0*/  IADD3 R9, PT, PT, R9, UR6, R12 ;  /* 0x0000000609097c10 */ /* 0x000fe2000fffe00c */
[----:B------:R-:W-:Y:S01]  /*2ef0*/  UIADD3 UR4, UPT, UPT, UR4, 0x8, URZ ;  /* 0x0000000804047890 */ /* 0x000fe2000fffe0ff */
[----:B------:R-:W-:-:S03]  /*2f00*/  IADD3 R6, P0, PT, R5, R14, RZ ;  /* 0x0000000e05067210 */ /* 0x000fc60007f1e0ff */
[----:B------:R-:W-:Y:S01]  /*2f10*/  UISETP.NE.AND UP0, UPT, UR4, UR5, UPT ;  /* 0x000000050400728c */ /* 0x000fe2000bf05270 */
[----:B------:R-:W0:Y:S01]  /*2f20*/  LDS.U8 R9, [R9] ;  /* 0x0000000009097984 */ /* 0x000e220000000000 */
[----:B------:R-:W-:-:S05]  /*2f30*/  IMAD.X R7, RZ, RZ, R2, P0 ;  /* 0x000000ffff077224 */ /* 0x000fca00000e0602 */
[----:B0-----:R0:W-:Y:S02]  /*2f40*/  STG.E.U8 desc[UR10][R6.64], R9 ;  /* 0x0000000906007986 */ /* 0x0011e4000c10110a */
[----:B------:R-:W-:Y:S05]  /*2f50*/  BRA.U UP0, `(.L_x_191) ;  /* 0xffffffe500c07547 */ /* 0x000fea000b83ffff */
.L_x_166:
[----:B------:R-:W-:-:S09]  /*2f60*/  UISETP.NE.AND UP0, UPT, UR8, URZ, UPT ;  /* 0x000000ff0800728c */ /* 0x000fd2000bf05270 */
[----:B------:R-:W-:Y:S05]  /*2f70*/  BRA.U !UP0, `(.L_x_165) ;  /* 0x0000001508d07547 */ /* 0x000fea000b800000 */
[----:B------:R-:W1:Y:S01]  /*2f80*/  LDCU UR4, c[0x0][0x3a8] ;  /* 0x00007500ff0477ac */ /* 0x000e620008000800 */
[----:B------:R-:W-:Y:S02]  /*2f90*/  UISETP.GE.U32.AND UP0, UPT, UR8, 0x4, UPT ;  /* 0x000000040800788c */ /* 0x000fe4000bf06070 */
[----:B-1----:R-:W-:-:S07]  /*2fa0*/  ULOP3.LUT UR4, UR4, 0x3, URZ, 0xc0, !UPT ;  /* 0x0000000304047892 */ /* 0x002fce000f8ec0ff */
[----:B------:R-:W-:Y:S05]  /*2fb0*/  BRA.U !UP0, `(.L_x_192) ;  /* 0x0000000d08347547 */ /* 0x000fea000b800000 */
[----:B0-----:R-:W0:Y:S01]  /*2fc0*/  S2R R6, SR_CgaCtaId ;  /* 0x0000000000067919 */ /* 0x001e220000008800 */
[----:B------:R-:W-:Y:S01]  /*2fd0*/  MOV R0, 0x400 ;  /* 0x0000040000007802 */ /* 0x000fe20000000f00 */
[----:B------:R-:W-:Y:S04]  /*2fe0*/  BSSY.RECONVERGENT B0, `(.L_x_193) ;  /* 0x000002e000007945 */ /* 0x000fe80003800200 */
[C---:B------:R-:W-:Y:S02]  /*2ff0*/  VIADD R3, R0.reuse, 0x100 ;  /* 0x0000010000037836 */ /* 0x040fe40000000000 */
[----:B------:R-:W-:-:S03]  /*3000*/  VIADD R7, R0, 0x80 ;  /* 0x0000008000077836 */ /* 0x000fc60000000000 */
[----:B0-----:R-:W-:-:S04]  /*3010*/  LEA R4, R6, R3, 0x18 ;  /* 0x0000000306047211 */ /* 0x001fc800078ec0ff */
[----:B------:R-:W-:Y:S02]  /*3020*/  LEA R11, R5, R4, 0x2 ;  /* 0x00000004050b7211 */ /* 0x000fe400078e10ff */
[C---:B------:R-:W-:Y:S02]  /*3030*/  LEA R4, R6.reuse, R0, 0x18 ;  /* 0x0000000006047211 */ /* 0x040fe400078ec0ff */
[----:B------:R-:W-:Y:S01]  /*3040*/  LEA R0, R6, R7, 0x18 ;  /* 0x0000000706007211 */ /* 0x000fe200078ec0ff */
        /* <DEDUP_REMOVED lines=31> */
.L_x_194:
        /* <DEDUP_REMOVED lines=8> */
.L_x_195:
[----:B------:R-:W-:Y:S05]  /*32c0*/  BSYNC.RECONVERGENT B0 ;  /* 0x0000000000007941 */ /* 0x000fea0003800200 */
.L_x_193:
[----:B------:R-:W0:Y:S01]  /*32d0*/  LDS R7, [R11+-0x8] ;  /* 0xfffff8000b077984 */ /* 0x000e220000000800 */
[----:B------:R-:W1:Y:S01]  /*32e0*/  S2UR UR6, SR_CgaCtaId ;  /* 0x00000000000679c3 */ /* 0x000e620000008800 */
[----:B------:R-:W-:Y:S01]  /*32f0*/  UMOV UR5, 0x400 ;  /* 0x0000040000057882 */ /* 0x000fe20000000000 */
[----:B------:R-:W-:Y:S01]  /*3300*/  BSSY.RECONVERGENT B0, `(.L_x_196) ;  /* 0x0000031000007945 */ /* 0x000fe20003800200 */
[----:B------:R-:W-:-:S04]  /*3310*/  UIADD3 UR5, UPT, UPT, UR5, 0x180, URZ ;  /* 0x0000018005057890 */ /* 0x000fc8000fffe0ff */
[----:B-1----:R-:W-:-:S06]  /*3320*/  ULEA UR5, UR6, UR5, 0x18 ;  /* 0x0000000506057291 */ /* 0x002fcc000f8ec0ff */
[----:B------:R-:W-:-:S06]  /*3330*/  IADD3 R3, PT, PT, R9, UR5, R12 ;  /* 0x0000000509037c10 */ /* 0x000fcc000fffe00c */
[----:B------:R-:W1:Y:S01]  /*3340*/  LDS.U8 R3, [R3] ;  /* 0x0000000003037984 */ /* 0x000e620000000000 */
[C---:B0-----:R-:W-:Y:S01]  /*3350*/  LEA R12, R7.reuse, R4, 0x2 ;  /* 0x00000004070c7211 */ /* 0x041fe200078e10ff */
[----:B------:R-:W-:Y:S02]  /*3360*/  IMAD R9, R7, 0x4, R0 ;  /* 0x0000000407097824 */ /* 0x000fe400078e0200 */
[----:B------:R-:W-:-:S03]  /*3370*/  VIADD R7, R5, 0xffffffff ;  /* 0xffffffff05077836 */ /* 0x000fc60000000000 */
[----:B------:R-:W0:Y:S02]  /*3380*/  LDS R12, [R12] ;  /* 0x000000000c0c7984 */ /* 0x000e240000000800 */
[----:B------:R-:W-:Y:S02]  /*3390*/  IADD3 R6, P0, PT, R7, R14, RZ ;  /* 0x0000000e07067210 */ /* 0x000fe40007f1e0ff */
[----:B------:R-:W2:Y:S02]  /*33a0*/  LDS R9, [R9] ;  /* 0x0000000009097984 */ /* 0x000ea40000000800 */
[----:B------:R-:W-:-:S05]  /*33b0*/  IADD3.X R7, PT, PT, RZ, R2, RZ, P0, !PT ;  /* 0x00000002ff077210 */ /* 0x000fca00007fe4ff */
        /* <DEDUP_REMOVED lines=28> */
.L_x_197:
        /* <DEDUP_REMOVED lines=9> */
.L_x_198:
[----:B------:R-:W-:Y:S05]  /*3610*/  BSYNC.RECONVERGENT B0 ;  /* 0x0000000000007941 */ /* 0x000fea0003800200 */
.L_x_196:
[----:B------:R-:W0:Y:S01]  /*3620*/  LDS R7, [R11+-0xc] ;  /* 0xfffff4000b077984 */ /* 0x000e220000000800 */
[----:B------:R-:W-:Y:S01]  /*3630*/  IADD3 R3, PT, PT, R9, UR5, R12 ;  /* 0x0000000509037c10 */ /* 0x000fe2000fffe00c */
[----:B------:R-:W-:Y:S05]  /*3640*/  BSSY.RECONVERGENT B0, `(.L_x_199) ;  /* 0x000002e000007945 */ /* 0x000fea0003800200 */
[----:B------:R-:W1:Y:S01]  /*3650*/  LDS.U8 R3, [R3] ;  /* 0x0000000003037984 */ /* 0x000e620000000000 */
[C---:B0-----:R-:W-:Y:S01]  /*3660*/  IMAD R12, R7.reuse, 0x4, R4 ;  /* 0x00000004070c7824 */ /* 0x041fe200078e0204 */
[----:B------:R-:W-:Y:S01]  /*3670*/  LEA R9, R7, R0, 0x2 ;  /* 0x0000000007097211 */ /* 0x000fe200078e10ff */
[----:B------:R-:W-:-:S04]  /*3680*/  VIADD R7, R5, 0xfffffffe ;  /* 0xfffffffe05077836 */ /* 0x000fc80000000000 */
[----:B------:R-:W0:Y:S01]  /*3690*/  LDS R12, [R12] ;  /* 0x000000000c0c7984 */ /* 0x000e220000000800 */
[----:B------:R-:W-:-:S03]  /*36a0*/  IADD3 R6, P0, PT, R7, R14, RZ ;  /* 0x0000000e07067210 */ /* 0x000fc60007f1e0ff */
[----:B------:R-:W2:Y:S02]  /*36b0*/  LDS R9, [R9] ;  /* 0x0000000009097984 */ /* 0x000ea40000000800 */
[----:B------:R-:W-:-:S05]  /*36c0*/  IMAD.X R7, RZ, RZ, R2, P0 ;  /* 0x000000ffff077224 */ /* 0x000fca00000e0602 */
        /* <DEDUP_REMOVED lines=28> */
.L_x_200:
        /* <DEDUP_REMOVED lines=9> */
.L_x_201:
[----:B------:R-:W-:Y:S05]  /*3920*/  BSYNC.RECONVERGENT B0 ;  /* 0x0000000000007941 */ /* 0x000fea0003800200 */
.L_x_199:
[----:B------:R-:W0:Y:S01]  /*3930*/  LDS R11, [R11+-0x10] ;  /* 0xfffff0000b0b7984 */ /* 0x000e220000000800 */
[----:B------:R-:W-:Y:S01]  /*3940*/  IADD3 R9, PT, PT, R9, UR5, R12 ;  /* 0x0000000509097c10 */ /* 0x000fe2000fffe00c */
[----:B------:R-:W-:Y:S01]  /*3950*/  BSSY.RECONVERGENT B0, `(.L_x_202) ;  /* 0x000002e000007945 */ /* 0x000fe20003800200 */
[C---:B------:R-:W-:Y:S01]  /*3960*/  IADD3 R7, PT, PT, R5.reuse, -0x3, RZ ;  /* 0xfffffffd05077810 */ /* 0x040fe20007ffe0ff */
[----:B------:R-:W-:-:S03]  /*3970*/  VIADD R5, R5, 0xfffffffc ;  /* 0xfffffffc05057836 */ /* 0x000fc60000000000 */
[----:B------:R-:W1:Y:S01]  /*3980*/  LDS.U8 R9, [R9] ;  /* 0x0000000009097984 */ /* 0x000e620000000000 */
[----:B------:R-:W-:-:S05]  /*3990*/  IADD3 R6, P0, PT, R7, R14, RZ ;  /* 0x0000000e07067210 */ /* 0x000fca0007f1e0ff */
[----:B------:R-:W-:Y:S02]  /*39a0*/  IMAD.X R7, RZ, RZ, R2, P0 ;  /* 0x000000ffff077224 */ /* 0x000fe400000e0602 */
[C---:B0-----:R-:W-:Y:S02]  /*39b0*/  IMAD R12, R11.reuse, 0x4, R4 ;  /* 0x000000040b0c7824 */ /* 0x041fe400078e0204 */
[----:B------:R-:W-:-:S04]  /*39c0*/  IMAD R0, R11, 0x4, R0 ;  /* 0x000000040b007824 */ /* 0x000fc800078e0200 */
        /* <DEDUP_REMOVED lines=29> */
.L_x_203:
[----:B------:R-:W-:Y:S01]  /*3ba0*/  MOV R3, R11 ;  /* 0x0000000b00037202 */ /* 0x000fe20000000f00 */
        /* <DEDUP_REMOVED lines=8> */
.L_x_204:
[----:B------:R-:W-:Y:S05]  /*3c30*/  BSYNC.RECONVERGENT B0 ;  /* 0x0000000000007941 */ /* 0x000fea0003800200 */
.L_x_202:
[----:B------:R-:W-:Y:S02]  /*3c40*/  IADD3 R0, PT, PT, R0, UR5, R17 ;  /* 0x0000000500007c10 */ /* 0x000fe4000fffe011 */
[----:B------:R-:W-:-:S03]  /*3c50*/  IADD3 R6, P0, PT, R5, R14, RZ ;  /* 0x0000000e05067210 */ /* 0x000fc60007f1e0ff */
[----:B------:R-:W0:Y:S01]  /*3c60*/  LDS.U8 R3, [R0] ;  /* 0x0000000000037984 */ /* 0x000e220000000000 */
[----:B------:R-:W-:-:S05]  /*3c70*/  IADD3.X R7, PT, PT, RZ, R2, RZ, P0, !PT ;  /* 0x00000002ff077210 */ /* 0x000fca00007fe4ff */
[----:B0-----:R1:W-:Y:S04]  /*3c80*/  STG.E.U8 desc[UR10][R6.64], R3 ;  /* 0x0000000306007986 */ /* 0x0013e8000c10110a */
.L_x_192:
[----:B------:R-:W-:-:S09]  /*3c90*/  UISETP.NE.AND UP0, UPT, UR4, URZ, UPT ;  /* 0x000000ff0400728c */ /* 0x000fd2000bf05270 */
[----:B------:R-:W-:Y:S05]  /*3ca0*/  BRA.U !UP0, `(.L_x_165) ;  /* 0x0000000908847547 */ /* 0x000fea000b800000 */
[----:B------:R-:W-:-:S09]  /*3cb0*/  UISETP.NE.AND UP0, UPT, UR4, 0x1, UPT ;  /* 0x000000010400788c */ /* 0x000fd2000bf05270 */
[----:B------:R-:W-:Y:S05]  /*3cc0*/  BRA.U !UP0, `(.L_x_205) ;  /* 0x0000000508a87547 */ /* 0x000fea000b800000 */
[----:B0-----:R-:W0:Y:S01]  /*3cd0*/  S2R R9, SR_CgaCtaId ;  /* 0x0000000000097919 */ /* 0x001e220000008800 */
[----:B-1----:R-:W-:Y:S01]  /*3ce0*/  MOV R6, 0x400 ;  /* 0x0000040000067802 */ /* 0x002fe20000000f00 */
[----:B------:R-:W-:Y:S04]  /*3cf0*/  BSSY.RECONVERGENT B0, `(.L_x_206) ;  /* 0x000002e000007945 */ /* 0x000fe80003800200 */
[----:B------:R-:W-:-:S05]  /*3d00*/  VIADD R0, R6, 0x100 ;  /* 0x0000010006007836 */ /* 0x000fca0000000000 */
[C---:B0-----:R-:W-:Y:S02]  /*3d10*/  LEA R0, R9.reuse, R0, 0x18 ;  /* 0x0000000009007211 */ /* 0x041fe400078ec0ff */
        /* <DEDUP_REMOVED lines=35> */
.L_x_207:
[----:B------:R-:W-:Y:S01]  /*3f50*/  MOV R3, R6 ;  /* 0x0000000600037202 */ /* 0x000fe20000000f00 */
[----:B------:R-:W-:Y:S01]  /*3f60*/  IMAD.MOV.U32 R18, RZ, RZ, R10 ;  /* 0x000000ffff127224 */ /* 0x000fe200078e000a */
[----:B------:R-:W-:-:S07]  /*3f70*/  MOV R6, 0x3f90 ;  /* 0x00003f9000067802 */ /* 0x000fce0000000f00 */
[----:B------:R-:W-:Y:S05]  /*3f80*/  CALL.REL.NOINC `($__internal_4_$__cuda_sm20_div_u64) ;  /* 0x00000008000c7944 */ /* 0x000fea0003c00000 */
[----:B------:R-:W-:Y:S01]  /*3f90*/  IMAD.MOV R3, RZ, RZ, -R8 ;  /* 0x000000ffff037224 */ /* 0x000fe200078e0a08 */
[----:B------:R-:W-:Y:S01]  /*3fa0*/  MOV R16, R8 ;  /* 0x0000000800107202 */ /* 0x000fe20000000f00 */
[----:B------:R-:W-:Y:S02]  /*3fb0*/  IMAD.MOV.U32 R17, RZ, RZ, R7 ;  /* 0x000000ffff117224 */ /* 0x000fe400078e0007 */
[----:B------:R-:W-:-:S07]  /*3fc0*/  IMAD R12, R12, R3, R10 ;  /* 0x000000030c0c7224 */ /* 0x000fce00078e020a */
.L_x_208:
[----:B------:R-:W-:Y:S05]  /*3fd0*/  BSYNC.RECONVERGENT B0 ;  /* 0x0000000000007941 */ /* 0x000fea0003800200 */
.L_x_206:
[----:B------:R-:W0:Y:S01]  /*3fe0*/  LDS R0, [R0+-0x8] ;  /* 0xfffff80000007984 */ /* 0x000e220000000800 */
[----:B------:R-:W1:Y:S01]  /*3ff0*/  S2UR UR5, SR_CgaCtaId ;  /* 0x00000000000579c3 */ /* 0x000e620000008800 */
[----:B------:R-:W-:Y:S01]  /*4000*/  UMOV UR4, 0x400 ;  /* 0x0000040000047882 */ /* 0x000fe20000000000 */
[C---:B------:R-:W-:Y:S01]  /*4010*/  VIADD R7, R5.reuse, 0xffffffff ;  /* 0xffffffff05077836 */ /* 0x040fe20000000000 */
[----:B------:R-:W-:Y:S01]  /*4020*/  UIADD3 UR4, UPT, UPT, UR4, 0x180, URZ ;  /* 0x0000018004047890 */ /* 0x000fe2000fffe0ff */
[----:B------:R-:W-:Y:S01]  /*4030*/  BSSY.RECONVERGENT B0, `(.L_x_209) ;  /* 0x000002e000007945 */ /* 0x000fe20003800200 */
[----:B------:R-:W-:Y:S02]  /*4040*/  IADD3 R5, PT, PT, R5, -0x2, RZ ;  /* 0xfffffffe05057810 */ /* 0x000fe40007ffe0ff */
[----:B------:R-:W-:-:S05]  /*4050*/  IADD3 R6, P0, PT, R7, R14, RZ ;  /* 0x0000000e07067210 */ /* 0x000fca0007f1e0ff */
[----:B------:R-:W-:Y:S01]  /*4060*/  IMAD.X R7, RZ, RZ, R2, P0 ;  /* 0x000000ffff077224 */ /* 0x000fe200000e0602 */
[----:B-1----:R-:W-:-:S06]  /*4070*/  ULEA UR4, UR5, UR4, 0x18 ;  /* 0x0000000405047291 */ /* 0x002fcc000f8ec0ff */
[----:B------:R-:W-:-:S06]  /*4080*/  IADD3 R11, PT, PT, R11, UR4, R12 ;  /* 0x000000040b0b7c10 */ /* 0x000fcc000fffe00c */
[----:B------:R-:W1:Y:S01]  /*4090*/  LDS.U8 R11, [R11] ;  /* 0x000000000b0b7984 */ /* 0x000e620000000000 */
        /* <DEDUP_REMOVED lines=31> */
.L_x_210:
        /* <DEDUP_REMOVED lines=8> */
.L_x_211:
[----:B------:R-:W-:Y:S05]  /*4310*/  BSYNC.RECONVERGENT B0 ;  /* 0x0000000000007941 */ /* 0x000fea0003800200 */
.L_x_209:
[----:B------:R-:W-:Y:S02]  /*4320*/  IADD3 R4, PT, PT, R4, UR4, R17 ;  /* 0x0000000404047c10 */ /* 0x000fe4000fffe011 */
[----:B------:R-:W-:-:S03]  /*4330*/  IADD3 R6, P0, PT, R5, R14, RZ ;  /* 0x0000000e05067210 */ /* 0x000fc60007f1e0ff */
[----:B------:R-:W0:Y:S01]  /*4340*/  LDS.U8 R3, [R4] ;  /* 0x0000000004037984 */ /* 0x000e220000000000 */
[----:B------:R-:W-:-:S05]  /*4350*/  IADD3.X R7, PT, PT, RZ, R2, RZ, P0, !PT ;  /* 0x00000002ff077210 */ /* 0x000fca00007fe4ff */
[----:B0-----:R2:W-:Y:S04]  /*4360*/  STG.E.U8 desc[UR10][R6.64], R3 ;  /* 0x0000000306007986 */ /* 0x0015e8000c10110a */
.L_x_205:
[----:B------:R-:W3:Y:S02]  /*4370*/  LDCU UR4, c[0x0][0x3a8] ;  /* 0x00007500ff0477ac */ /* 0x000ee40008000800 */
[----:B---3--:R-:W-:-:S04]  /*4380*/  ULOP3.LUT UR4, UR4, 0x1, URZ, 0xc0, !UPT ;  /* 0x0000000104047892 */ /* 0x008fc8000f8ec0ff */
[----:B------:R-:W-:-:S09]  /*4390*/  UISETP.NE.U32.AND UP0, UPT, UR4, 0x1, UPT ;  /* 0x000000010400788c */ /* 0x000fd2000bf05070 */
[----:B------:R-:W-:Y:S05]  /*43a0*/  BRA.U UP0, `(.L_x_165) ;  /* 0x0000000100c47547 */ /* 0x000fea000b800000 */
[----:B------:R-:W3:Y:S01]  /*43b0*/  S2R R4, SR_CgaCtaId ;  /* 0x0000000000047919 */ /* 0x000ee20000008800 */
[----:B------:R-:W-:Y:S01]  /*43c0*/  MOV R0, 0x400 ;  /* 0x0000040000007802 */ /* 0x000fe20000000f00 */
[----:B------:R-:W-:Y:S04]  /*43d0*/  BSSY.RECONVERGENT B0, `(.L_x_212) ;  /* 0x0000024000007945 */ /* 0x000fe80003800200 */
[C---:B-12---:R-:W-:Y:S02]  /*43e0*/  VIADD R3, R0.reuse, 0x100 ;  /* 0x0000010000037836 */ /* 0x046fe40000000000 */
[----:B0-----:R-:W-:-:S03]  /*43f0*/  VIADD R7, R0, 0x80 ;  /* 0x0000008000077836 */ /* 0x001fc60000000000 */
[C---:B---3--:R-:W-:Y:S02]  /*4400*/  LEA R6, R4.reuse, R3, 0x18 ;  /* 0x0000000304067211 */ /* 0x048fe400078ec0ff */
[C---:B------:R-:W-:Y:S02]  /*4410*/  LEA R3, R4.reuse, R0, 0x18 ;  /* 0x0000000004037211 */ /* 0x040fe400078ec0ff */
[----:B------:R-:W-:Y:S01]  /*4420*/  LEA R7, R4, R7, 0x18 ;  /* 0x0000000704077211 */ /* 0x000fe200078ec0ff */
[----:B------:R-:W-:-:S06]  /*4430*/  IMAD R6, R5, 0x4, R6 ;  /* 0x0000000405067824 */ /* 0x000fcc00078e0206 */
        /* <DEDUP_REMOVED lines=27> */
.L_x_213:
[----:B------:R-:W-:-:S07]  /*45f0*/  MOV R6, 0x4610 ;  /* 0x0000461000067802 */ /* 0x000fce0000000f00 */
[----:B------:R-:W-:Y:S05]  /*4600*/  CALL.REL.NOINC `($__internal_5_$__cuda_sm20_rem_u64) ;  /* 0x0000000400847944 */ /* 0x000fea0003c00000 */
.L_x_214:
[----:B------:R-:W-:Y:S05]  /*4610*/  BSYNC.RECONVERGENT B0 ;  /* 0x0000000000007941 */ /* 0x000fea0003800200 */
.L_x_212:
[----:B------:R-:W0:Y:S01]  /*4620*/  S2UR UR5, SR_CgaCtaId ;  /* 0x00000000000579c3 */ /* 0x000e220000008800 */
[----:B------:R-:W-:Y:S01]  /*4630*/  UMOV UR4, 0x400 ;  /* 0x0000040000047882 */ /* 0x000fe20000000000 */
[----:B------:R-:W-:Y:S01]  /*4640*/  IADD3 R5, PT, PT, R5, -0x1, RZ ;  /* 0xffffffff05057810 */ /* 0x000fe20007ffe0ff */
[----:B------:R-:W-:-:S03]  /*4650*/  UIADD3 UR4, UPT, UPT, UR4, 0x180, URZ ;  /* 0x0000018004047890 */ /* 0x000fc6000fffe0ff */
[----:B------:R-:W-:-:S05]  /*4660*/  IADD3 R4, P0, PT, R5, R14, RZ ;  /* 0x0000000e05047210 */ /* 0x000fca0007f1e0ff */
[----:B------:R-:W-:Y:S01]  /*4670*/  IMAD.X R5, RZ, RZ, R2, P0 ;  /* 0x000000ffff057224 */ /* 0x000fe200000e0602 */
[----:B0-----:R-:W-:-:S06]  /*4680*/  ULEA UR4, UR5, UR4, 0x18 ;  /* 0x0000000405047291 */ /* 0x001fcc000f8ec0ff */
[----:B------:R-:W-:-:S05]  /*4690*/  IADD3 R0, PT, PT, R0, UR4, R10 ;  /* 0x0000000400007c10 */ /* 0x000fca000fffe00a */
[----:B------:R-:W0:Y:S04]  /*46a0*/  LDS.U8 R3, [R0] ;  /* 0x0000000000037984 */ /* 0x000e280000000000 */
[----:B0-----:R3:W-:Y:S02]  /*46b0*/  STG.E.U8 desc[UR10][R4.64], R3 ;  /* 0x0000000304007986 */ /* 0x0017e4000c10110a */
.L_x_165:
[----:B------:R-:W4:Y:S02]  /*46c0*/  LDCU UR4, c[0x0][0x3c0] ;  /* 0x00007800ff0477ac */ /* 0x000f240008000800 */
[----:B----4-:R-:W-:-:S09]  /*46d0*/  UISETP.NE.AND UP0, UPT, UR4, 0x1, UPT ;  /* 0x000000010400788c */ /* 0x010fd2000bf05270 */
[----:B------:R-:W-:Y:S05]  /*46e0*/  BRA.U !UP0, `(.L_x_215) ;  /* 0x0000000108207547 */ /* 0x000fea000b800000 */
[----:B------:R-:W-:-:S13]  /*46f0*/  ISETP.NE.AND P0, PT, RZ, UR4, PT ;  /* 0x00000004ff007c0c */ /* 0x000fda000bf05270 */
[----:B------:R-:W-:Y:S05]  /*4700*/  @P0 EXIT ;  /* 0x000000000000094d */ /* 0x000fea0003800000 */
[----:B-123--:R-:W1:Y:S01]  /*4710*/  LDC R3, c[0x0][0x3a8] ;  /* 0x0000ea00ff037b82 */ /* 0x00ee620000000800 */
[----:B0-----:R-:W-:Y:S01]  /*4720*/  IMAD.MOV.U32 R7, RZ, RZ, 0xa ;  /* 0x0000000aff077424 */ /* 0x001fe200078e00ff */
[----:B-1----:R-:W-:-:S04]  /*4730*/  IADD3 R14, P0, PT, R14, R3, RZ ;  /* 0x000000030e0e7210 */ /* 0x002fc80007f1e0ff */
[----:B------:R-:W-:-:S05]  /*4740*/  LEA.HI.X.SX32 R15, R3, R2, 0x1, P0 ;  /* 0x00000002030f7211 */ /* 0x000fca00000f0eff */
[----:B------:R-:W-:Y:S01]  /*4750*/  STG.E.U8 desc[UR10][R14.64], R7 ;  /* 0x000000070e007986 */ /* 0x000fe2000c10110a */
[----:B------:R-:W-:Y:S05]  /*4760*/  EXIT ;  /* 0x000000000000794d */ /* 0x000fea0003800000 */
.L_x_215:
[----:B-123--:R-:W1:Y:S02]  /*4770*/  LDC R3, c[0x0][0x3a8] ;  /* 0x0000ea00ff037b82 */ /* 0x00ee640000000800 */
[----:B-1----:R-:W-:-:S04]  /*4780*/  IADD3 R14, P0, PT, R14, R3, RZ ;  /* 0x000000030e0e7210 */ /* 0x002fc80007f1e0ff */
[----:B------:R-:W-:-:S05]  /*4790*/  LEA.HI.X.SX32 R15, R3, R2, 0x1, P0 ;  /* 0x00000002030f7211 */ /* 0x000fca00000f0eff */
[----:B------:R-:W-:Y:S01]  /*47a0*/  STG.E.U8 desc[UR10][R14.64], RZ ;  /* 0x000000ff0e007986 */ /* 0x000fe2000c10110a */
[----:B------:R-:W-:Y:S05]  /*47b0*/  EXIT ;  /* 0x000000000000794d */ /* 0x000fea0003800000 */
        .weak           $__internal_4_$__cuda_sm20_div_u64
        .type           $__internal_4_$__cuda_sm20_div_u64,@function
        .size           $__internal_4_$__cuda_sm20_div_u64,($__internal_5_$__cuda_sm20_rem_u64 - $__internal_4_$__cuda_sm20_div_u64)
$__internal_4_$__cuda_sm20_div_u64:
[----:B------:R-:W-:Y:S01]  /*47c0*/  MOV R28, R12 ;  /* 0x0000000c001c7202 */ /* 0x000fe20000000f00 */
[----:B------:R-:W-:-:S04]  /*47d0*/  IMAD.MOV.U32 R29, RZ, RZ, R3 ;  /* 0x000000ffff1d7224 */ /* 0x000fc800078e0003 */
[----:B------:R-:W0:Y:S08]  /*47e0*/  I2F.U64.RP R8, R28 ;  /* 0x0000001c00087312 */ /* 0x000e300000309000 */
[----:B0-----:R-:W0:Y:S02]  /*47f0*/  MUFU.RCP R20, R8 ;  /* 0x0000000800147308 */ /* 0x001e240000001000 */
[----:B0-----:R-:W-:-:S06]  /*4800*/  VIADD R20, R20, 0x1ffffffe ;  /* 0x1ffffffe14147836 */ /* 0x001fcc0000000000 */
[----:B------:R-:W0:Y:S02]  /*4810*/  F2I.U64.TRUNC R20, R20 ;  /* 0x0000001400147311 */ /* 0x000e24000020d800 */
[----:B0-----:R-:W-:-:S04]  /*4820*/  IMAD.WIDE.U32 R22, R20, R12, RZ ;  /* 0x0000000c14167225 */ /* 0x001fc800078e00ff */
[C---:B------:R-:W-:Y:S01]  /*4830*/  IMAD R7, R20.reuse, R3, R23 ;  /* 0x0000000314077224 */ /* 0x040fe200078e0217 */
[----:B------:R-:W-:Y:S01]  /*4840*/  IADD3 R23, P0, PT, RZ, -R22, RZ ;  /* 0x80000016ff177210 */ /* 0x000fe20007f1e0ff */
[----:B------:R-:W-:Y:S02]  /*4850*/  IMAD.MOV.U32 R27, RZ, RZ, R20 ;  /* 0x000000ffff1b7224 */ /* 0x000fe400078e0014 */
[----:B------:R-:W-:Y:S02]  /*4860*/  IMAD R7, R21, R12, R7 ;  /* 0x0000000c15077224 */ /* 0x000fe400078e0207 */
[----:B------:R-:W-:-:S03]  /*4870*/  IMAD.HI.U32 R26, R20, R23, RZ ;  /* 0x00000017141a7227 */ /* 0x000fc600078e00ff */
[----:B------:R-:W-:-:S05]  /*4880*/  IADD3.X R7, PT, PT, RZ, ~R7, RZ, P0, !PT ;  /* 0x80000007ff077210 */ /* 0x000fca00007fe4ff */
        /* <DEDUP_REMOVED lines=21> */
[----:B------:R-:W-:Y:S02]  /*49e0*/  IMAD.MOV.U32 R23, RZ, RZ, RZ ;  /* 0x000000ffff177224 */ /* 0x000fe400078e00ff */
[----:B------:R-:W-:-:S04]  /*49f0*/  IMAD.WIDE.U32 R22, R8, R19, R22 ;  /* 0x0000001308167225 */ /* 0x000fc800078e0016 */
[C---:B------:R-:W-:Y:S02]  /*4a00*/  IMAD R8, R20.reuse, R19, RZ ;  /* 0x0000001314087224 */ /* 0x040fe400078e02ff */
[----:B------:R-:W-:-:S04]  /*4a10*/  IMAD.HI.U32 R13, P0, R20, R18, R22 ;  /* 0x00000012140d7227 */ /* 0x000fc80007800016 */
[----:B------:R-:W-:Y:S01]  /*4a20*/  IMAD.HI.U32 R7, R20, R19, RZ ;  /* 0x0000001314077227 */ /* 0x000fe200078e00ff */
[----:B------:R-:W-:-:S04]  /*4a30*/  IADD3 R8, P1, PT, R8, R13, RZ ;  /* 0x0000000d08087210 */ /* 0x000fc80007f3e0ff */
[----:B------:R-:W-:Y:S01]  /*4a40*/  IADD3.X R7, PT, PT, R7, RZ, RZ, P0, !PT ;  /* 0x000000ff07077210 */ /* 0x000fe200007fe4ff */
[----:B------:R-:W-:-:S04]  /*4a50*/  IMAD.WIDE.U32 R22, R8, R12, RZ ;  /* 0x0000000c08167225 */ /* 0x000fc800078e00ff */
[----:B------:R-:W-:Y:S01]  /*4a60*/  IMAD.X R7, RZ, RZ, R7, P1 ;  /* 0x000000ffff077224 */ /* 0x000fe200008e0607 */
[----:B------:R-:W-:Y:S01]  /*4a70*/  IADD3 R13, P1, PT, -R22, R18, RZ ;  /* 0x00000012160d7210 */ /* 0x000fe20007f3e1ff */
[----:B------:R-:W-:-:S03]  /*4a80*/  IMAD R20, R8, R3, R23 ;  /* 0x0000000308147224 */ /* 0x000fc600078e0217 */
[-C--:B------:R-:W-:Y:S01]  /*4a90*/  ISETP.GE.U32.AND P0, PT, R13, R12.reuse, PT ;  /* 0x0000000c0d00720c */ /* 0x080fe20003f06070 */
[----:B------:R-:W-:Y:S01]  /*4aa0*/  IMAD R18, R7, R12, R20 ;  /* 0x0000000c07127224 */ /* 0x000fe200078e0214 */
[----:B------:R-:W-:-:S03]  /*4ab0*/  IADD3 R22, P2, PT, -R12, R13, RZ ;  /* 0x0000000d0c167210 */ /* 0x000fc60007f5e1ff */
[----:B------:R-:W-:Y:S01]  /*4ac0*/  IMAD.X R18, R19, 0x1, ~R18, P1 ;  /* 0x0000000113127824 */ /* 0x000fe200008e0e12 */
[----:B------:R-:W-:-:S04]  /*4ad0*/  IADD3 R19, P1, PT, R8, 0x1, RZ ;  /* 0x0000000108137810 */ /* 0x000fc80007f3e0ff */
[----:B------:R-:W-:Y:S01]  /*4ae0*/  ISETP.GE.U32.AND.EX P0, PT, R18, R3, PT, P0 ;  /* 0x000000031200720c */ /* 0x000fe20003f06100 */
[----:B------:R-:W-:Y:S01]  /*4af0*/  IMAD.X R20, RZ, RZ, R7, P1 ;  /* 0x000000ffff147224 */ /* 0x000fe200008e0607 */
[----:B------:R-:W-:Y:S02]  /*4b00*/  IADD3.X R21, PT, PT, ~R3, R18, RZ, P2, !PT ;  /* 0x0000001203157210 */ /* 0x000fe400017fe5ff */
[----:B------:R-:W-:Y:S02]  /*4b10*/  SEL R13, R22, R13, P0 ;  /* 0x0000000d160d7207 */ /* 0x000fe40000000000 */
[----:B------:R-:W-:Y:S02]  /*4b20*/  SEL R19, R19, R8, P0 ;  /* 0x0000000813137207 */ /* 0x000fe40000000000 */
[----:B------:R-:W-:Y:S02]  /*4b30*/  SEL R18, R21, R18, P0 ;  /* 0x0000001215127207 */ /* 0x000fe40000000000 */
[----:B------:R-:W-:-:S02]  /*4b40*/  SEL R20, R20, R7, P0 ;  /* 0x0000000714147207 */ /* 0x000fc40000000000 */
[----:B------:R-:W-:Y:S02]  /*4b50*/  ISETP.GE.U32.AND P0, PT, R13, R12, PT ;  /* 0x0000000c0d00720c */ /* 0x000fe40003f06070 */
[----:B------:R-:W-:Y:S02]  /*4b60*/  IADD3 R8, P2, PT, R19, 0x1, RZ ;  /* 0x0000000113087810 */ /* 0x000fe40007f5e0ff */
[----:B------:R-:W-:Y:S02]  /*4b70*/  ISETP.GE.U32.AND.EX P0, PT, R18, R3, PT, P0 ;  /* 0x000000031200720c */ /* 0x000fe40003f06100 */
[----:B------:R-:W-:Y:S01]  /*4b80*/  ISETP.NE.U32.AND P1, PT, R12, RZ, PT ;  /* 0x000000ff0c00720c */ /* 0x000fe20003f25070 */
[----:B------:R-:W-:Y:S01]  /*4b90*/  IMAD.X R7, RZ, RZ, R20, P2 ;  /* 0x000000ffff077224 */ /* 0x000fe200010e0614 */
[----:B------:R-:W-:Y:S01]  /*4ba0*/  SEL R8, R8, R19, P0 ;  /* 0x0000001308087207 */ /* 0x000fe20000000000 */
[----:B------:R-:W-:Y:S01]  /*4bb0*/  IMAD.MOV.U32 R19, RZ, RZ, 0x0 ;  /* 0x00000000ff137424 */ /* 0x000fe200078e00ff */
[----:B------:R-:W-:-:S02]  /*4bc0*/  MOV R18, R6 ;  /* 0x0000000600127202 */ /* 0x000fc40000000f00 */
[----:B------:R-:W-:Y:S02]  /*4bd0*/  ISETP.NE.AND.EX P1, PT, R3, RZ, PT, P1 ;  /* 0x000000ff0300720c */ /* 0x000fe40003f25310 */
[----:B------:R-:W-:Y:S02]  /*4be0*/  SEL R7, R7, R20, P0 ;  /* 0x0000001407077207 */ /* 0x000fe40000000000 */
[----:B------:R-:W-:Y:S02]  /*4bf0*/  SEL R8, R8, 0xffffffff, P1 ;  /* 0xffffffff08087807 */ /* 0x000fe40000800000 */
[----:B------:R-:W-:Y:S01]  /*4c00*/  SEL R7, R7, 0xffffffff, P1 ;  /* 0xffffffff07077807 */ /* 0x000fe20000800000 */
[----:B------:R-:W-:Y:S06]  /*4c10*/  RET.REL.NODEC R18 `(generate_words_kernel) ;  /* 0xffffffb012f87950 */ /* 0x000fec0003c3ffff */
        .weak           $__internal_5_$__cuda_sm20_rem_u64
        .type           $__internal_5_$__cuda_sm20_rem_u64,@function
        .size           $__internal_5_$__cuda_sm20_rem_u64,(.L_x_223 - $__internal_5_$__cuda_sm20_rem_u64)
$__internal_5_$__cuda_sm20_rem_u64:
        /* <DEDUP_REMOVED lines=44> */
[----:B------:R-:W-:-:S03]  /*4ee0*/  IADD3 R10, P1, PT, -R8, R10, RZ ;  /* 0x0000000a080a7210 */ /* 0x000fc60007f3e1ff */
[-C--:B------:R-:W-:Y:S01]  /*4ef0*/  IMAD R12, R12, R3.reuse, R11 ;  /* 0x000000030c0c7224 */ /* 0x080fe200078e020b */
[----:B------:R-:W-:-:S03]  /*4f00*/  ISETP.GE.U32.AND P0, PT, R10, R3, PT ;  /* 0x000000030a00720c */ /* 0x000fc60003f06070 */
[----:B------:R-:W-:Y:S01]  /*4f10*/  IMAD.X R19, R19, 0x1, ~R12, P1 ;  /* 0x0000000113137824 */ /* 0x000fe200008e0e0c */
[----:B------:R-:W-:-:S04]  /*4f20*/  IADD3 R8, P1, PT, -R3, R10, RZ ;  /* 0x0000000a03087210 */ /* 0x000fc80007f3e1ff */
[C---:B------:R-:W-:Y:S01]  /*4f30*/  ISETP.GE.U32.AND.EX P0, PT, R19.reuse, R4, PT, P0 ;  /* 0x000000041300720c */ /* 0x040fe20003f06100 */
[----:B------:R-:W-:Y:S01]  /*4f40*/  IMAD.X R7, R19, 0x1, ~R4, P1 ;  /* 0x0000000113077824 */ /* 0x000fe200008e0e04 */
[----:B------:R-:W-:Y:S02]  /*4f50*/  ISETP.NE.U32.AND P1, PT, R3, RZ, PT ;  /* 0x000000ff0300720c */ /* 0x000fe40003f25070 */
[----:B------:R-:W-:Y:S02]  /*4f60*/  SEL R8, R8, R10, P0 ;  /* 0x0000000a08087207 */ /* 0x000fe40000000000 */
[----:B------:R-:W-:Y:S02]  /*4f70*/  SEL R7, R7, R19, P0 ;  /* 0x0000001307077207 */ /* 0x000fe40000000000 */
[----:B------:R-:W-:Y:S02]  /*4f80*/  ISETP.GE.U32.AND P0, PT, R8, R3, PT ;  /* 0x000000030800720c */ /* 0x000fe40003f06070 */
[----:B------:R-:W-:-:S02]  /*4f90*/  IADD3 R10, PT, PT, -R3, R8, RZ ;  /* 0x00000008030a7210 */ /* 0x000fc40007ffe1ff */
[----:B------:R-:W-:Y:S01]  /*4fa0*/  ISETP.GE.U32.AND.EX P0, PT, R7, R4, PT, P0 ;  /* 0x000000040700720c */ /* 0x000fe20003f06100 */
[----:B------:R-:W-:Y:S01]  /*4fb0*/  IMAD.MOV.U32 R7, RZ, RZ, 0x0 ;  /* 0x00000000ff077424 */ /* 0x000fe200078e00ff */
[----:B------:R-:W-:Y:S02]  /*4fc0*/  ISETP.NE.AND.EX P1, PT, R4, RZ, PT, P1 ;  /* 0x000000ff0400720c */ /* 0x000fe40003f25310 */
[----:B------:R-:W-:-:S04]  /*4fd0*/  SEL R10, R10, R8, P0 ;  /* 0x000000080a0a7207 */ /* 0x000fc80000000000 */
[----:B------:R-:W-:Y:S01]  /*4fe0*/  SEL R10, R10, 0xffffffff, P1 ;  /* 0xffffffff0a0a7807 */ /* 0x000fe20000800000 */
[----:B------:R-:W-:Y:S06]  /*4ff0*/  RET.REL.NODEC R6 `(generate_words_kernel) ;  /* 0xffffffb006007950 */ /* 0x000fec0003c3ffff */
.L_x_216:
        /* <DEDUP_REMOVED lines=16> */
.L_x_223:


//--------------------- .text.poc_generate_words_compute_only --------------------------
	.section	.text.poc_generate_words_compute_only,"ax",@progbits
	.align	128
        .global         poc_generate_words_compute_only
        .type           poc_generate_words_compute_only,@function
        .size           poc_generate_words_compute_only,(.L_x_227 - poc_generate_words_compute_only)
        .other          poc_generate_words_compute_only,@"STO_CUDA_ENTRY STV_DEFAULT"
poc_generate_words_compute_only:
.text.poc_generate_words_compute_only:
[----:B------:R-:W-:Y:S01]  /*0000*/  LDC R1, c[0x0][0x37c] ;  /* 0x0000df00ff017b82 */ /* 0x000fe20000000800 */
[----:B------:R-:W-:Y:S05]  /*0010*/  EXIT ;  /* 0x000000000000794d */ /* 0x000fea0003800000 */
.L_x_217:
        /* <DEDUP_REMOVED lines=14> */
.L_x_227:


//--------------------- .nv.shared.generate_words_columnmajor_kernel --------------------------
	.section	.nv.shared.generate_words_columnmajor_kernel,"aw",@nobits
	.sectionflags	@""
	.align	4
.nv.shared.generate_words_columnmajor_kernel:
	.zero		1928


//--------------------- .nv.shared.reserved.0     --------------------------
	.section	.nv.shared.reserved.0,"aw",@nobits
	.weak		__nv_reservedSMEM_offset_0_alias
	.size		__nv_reservedSMEM_offset_0_alias, 0, 64
	.other		__nv_reservedSMEM_offset_0_alias,@"STO_CUDA_RESERVED_SHARED STV_DEFAULT"
__nv_reservedSMEM_offset_0_alias:
	.zero		0
	.zero		64


//--------------------- .nv.shared.generate_words_transposed_kernel --------------------------
	.section	.nv.shared.generate_words_transposed_kernel,"aw",@nobits
	.sectionflags	@""
	.align	4
.nv.shared.generate_words_transposed_kernel:
	.zero		10120


//--------------------- .nv.shared.generate_words_kernel --------------------------
	.section	.nv.shared.generate_words_kernel,"aw",@nobits
	.sectionflags	@""
	.align	4
.nv.shared.generate_words_kernel:
	.zero		1928


//--------------------- .nv.constant0.generate_words_columnmajor_kernel --------------------------
	.section	.nv.constant0.generate_words_columnmajor_kernel,"a",@progbits
	.sectionflags	@""
	.align	4
.nv.constant0.generate_words_columnmajor_kernel:
	.zero		964


//--------------------- .nv.constant0.generate_words_transposed_kernel --------------------------
	.section	.nv.constant0.generate_words_transposed_kernel,"a",@progbits
	.sectionflags	@""
	.align	4
.nv.constant0.generate_words_transposed_kernel:
	.zero		964


//--------------------- .nv.constant0.generate_words_kernel --------------------------
	.section	.nv.constant0.generate_words_kernel,"a",@progbits
	.sectionflags	@""
	.align	4
.nv.constant0.generate_words_kernel:
	.zero		964


//--------------------- .nv.constant0.poc_generate_words_compute_only --------------------------
	.section	.nv.constant0.poc_generate_words_compute_only,"a",@progbits
	.sectionflags	@""
	.align	4
.nv.constant0.poc_generate_words_compute_only:
	.zero		960


//--------------------- SYMBOLS --------------------------

	.type		.nv.reservedSmem.offset0,@object
	.size		.nv.reservedSmem.offset0,0x4
	.type		.nv.reservedSmem.cap,@object
	.size		.nv.reservedSmem.cap,0x4
